//
// Generated by NVIDIA NVVM Compiler
//
// Compiler Build ID: CL-36424714
// Cuda compilation tools, release 13.0, V13.0.88
// Based on NVVM 20.0.0
//

.version 9.0
.target sm_100
.address_size 64

	// .globl	_Z7computePfS_PiS0_if
.global .align 4 .b8 __cudart_i2opi_f[24] = {65, 144, 67, 60, 153, 149, 98, 219, 192, 221, 52, 245, 209, 87, 39, 252, 41, 21, 68, 78, 110, 131, 249, 162};

.visible .entry _Z7computePfS_PiS0_if(
	.param .u64 .ptr .align 1 _Z7computePfS_PiS0_if_param_0,
	.param .u64 .ptr .align 1 _Z7computePfS_PiS0_if_param_1,
	.param .u64 .ptr .align 1 _Z7computePfS_PiS0_if_param_2,
	.param .u64 .ptr .align 1 _Z7computePfS_PiS0_if_param_3,
	.param .u32 _Z7computePfS_PiS0_if_param_4,
	.param .f32 _Z7computePfS_PiS0_if_param_5
)
{
	.local .align 4 .b8 	__local_depot0[28];
	.reg .b64 	%SP;
	.reg .b64 	%SPL;
	.reg .pred 	%p<49>;
	.reg .b32 	%r<210>;
	.reg .b32 	%f<163>;
	.reg .b64 	%rd<108>;
	.reg .b64 	%fd<11>;

	mov.u64 	%SPL, __local_depot0;
	ld.param.u64 	%rd33, [_Z7computePfS_PiS0_if_param_0];
	ld.param.u64 	%rd34, [_Z7computePfS_PiS0_if_param_1];
	ld.param.u64 	%rd35, [_Z7computePfS_PiS0_if_param_2];
	ld.param.u64 	%rd36, [_Z7computePfS_PiS0_if_param_3];
	ld.param.u32 	%r72, [_Z7computePfS_PiS0_if_param_4];
	cvta.to.global.u64 	%rd1, %rd36;
	cvta.to.global.u64 	%rd2, %rd35;
	cvta.to.global.u64 	%rd3, %rd34;
	cvta.to.global.u64 	%rd4, %rd33;
	add.u64 	%rd5, %SPL, 0;
	add.u64 	%rd6, %SPL, 0;
	add.u64 	%rd7, %SPL, 0;
	add.u64 	%rd8, %SPL, 0;
	add.u64 	%rd9, %SPL, 0;
	mov.u32 	%r73, %ctaid.x;
	mov.u32 	%r74, %ntid.x;
	mov.u32 	%r75, %tid.x;
	mad.lo.s32 	%r1, %r73, %r74, %r75;
	add.s32 	%r189, %r1, 1;
	setp.ge.s32 	%p1, %r189, %r72;
	@%p1 bra 	$L__BB0_45;
	mul.wide.s32 	%rd42, %r1, 4;
	add.s64 	%rd10, %rd4, %rd42;
	add.s64 	%rd11, %rd3, %rd42;
	add.s64 	%rd12, %rd1, %rd42;
	add.s64 	%rd13, %rd2, %rd42;
$L__BB0_2:
	ld.global.f32 	%f32, [%rd10];
	mov.f32 	%f33, 0f42B40000;
	sub.f32 	%f34, %f33, %f32;
	mul.f32 	%f1, %f34, 0f3C8EFA35;
	mul.wide.s32 	%rd43, %r189, 4;
	add.s64 	%rd44, %rd4, %rd43;
	ld.global.f32 	%f35, [%rd44];
	sub.f32 	%f36, %f33, %f35;
	mul.f32 	%f2, %f36, 0f3C8EFA35;
	ld.global.f32 	%f3, [%rd11];
	add.s64 	%rd45, %rd3, %rd43;
	ld.global.f32 	%f4, [%rd45];
	mul.f32 	%f37, %f1, 0f3F22F983;
	cvt.rni.s32.f32 	%r205, %f37;
	cvt.rn.f32.s32 	%f38, %r205;
	fma.rn.f32 	%f39, %f38, 0fBFC90FDA, %f1;
	fma.rn.f32 	%f40, %f38, 0fB3A22168, %f39;
	fma.rn.f32 	%f161, %f38, 0fA7C234C5, %f40;
	abs.f32 	%f6, %f1;
	setp.ltu.f32 	%p2, %f6, 0f47CE4780;
	mov.u32 	%r193, %r205;
	mov.f32 	%f158, %f161;
	@%p2 bra 	$L__BB0_10;
	setp.neu.f32 	%p3, %f6, 0f7F800000;
	@%p3 bra 	$L__BB0_5;
	mov.f32 	%f43, 0f00000000;
	mul.rn.f32 	%f158, %f1, %f43;
	mov.b32 	%r193, 0;
	bra.uni 	$L__BB0_10;
$L__BB0_5:
	mov.b32 	%r5, %f1;
	shl.b32 	%r77, %r5, 8;
	or.b32  	%r6, %r77, -2147483648;
	mov.b64 	%rd103, 0;
	mov.b32 	%r190, 0;
	mov.u64 	%rd101, __cudart_i2opi_f;
	mov.u64 	%rd102, %rd9;
$L__BB0_6:
	.pragma "nounroll";
	ld.global.nc.u32 	%r78, [%rd101];
	mad.wide.u32 	%rd48, %r78, %r6, %rd103;
	shr.u64 	%rd103, %rd48, 32;
	st.local.u32 	[%rd102], %rd48;
	add.s32 	%r190, %r190, 1;
	add.s64 	%rd102, %rd102, 4;
	add.s64 	%rd101, %rd101, 4;
	setp.ne.s32 	%p4, %r190, 6;
	@%p4 bra 	$L__BB0_6;
	shr.u32 	%r79, %r5, 23;
	st.local.u32 	[%rd9+24], %rd103;
	and.b32  	%r9, %r79, 31;
	and.b32  	%r80, %r79, 224;
	add.s32 	%r81, %r80, -128;
	shr.u32 	%r82, %r81, 5;
	mul.wide.u32 	%rd49, %r82, 4;
	sub.s64 	%rd20, %rd9, %rd49;
	ld.local.u32 	%r191, [%rd20+24];
	ld.local.u32 	%r192, [%rd20+20];
	setp.eq.s32 	%p5, %r9, 0;
	@%p5 bra 	$L__BB0_9;
	shf.l.wrap.b32 	%r191, %r192, %r191, %r9;
	ld.local.u32 	%r83, [%rd20+16];
	shf.l.wrap.b32 	%r192, %r83, %r192, %r9;
$L__BB0_9:
	shr.u32 	%r84, %r191, 30;
	shf.l.wrap.b32 	%r85, %r192, %r191, 2;
	shl.b32 	%r86, %r192, 2;
	shr.u32 	%r87, %r85, 31;
	add.s32 	%r88, %r87, %r84;
	neg.s32 	%r89, %r88;
	setp.lt.s32 	%p6, %r5, 0;
	selp.b32 	%r193, %r89, %r88, %p6;
	xor.b32  	%r90, %r85, %r5;
	shr.s32 	%r91, %r85, 31;
	xor.b32  	%r92, %r91, %r85;
	xor.b32  	%r93, %r91, %r86;
	cvt.u64.u32 	%rd50, %r92;
	shl.b64 	%rd51, %rd50, 32;
	cvt.u64.u32 	%rd52, %r93;
	or.b64  	%rd53, %rd51, %rd52;
	cvt.rn.f64.s64 	%fd1, %rd53;
	mul.f64 	%fd2, %fd1, 0d3BF921FB54442D19;
	cvt.rn.f32.f64 	%f41, %fd2;
	neg.f32 	%f42, %f41;
	setp.lt.s32 	%p7, %r90, 0;
	selp.f32 	%f158, %f42, %f41, %p7;
$L__BB0_10:
	mul.rn.f32 	%f44, %f158, %f158;
	and.b32  	%r95, %r193, 1;
	setp.eq.b32 	%p8, %r95, 1;
	selp.f32 	%f45, 0f3F800000, %f158, %p8;
	fma.rn.f32 	%f46, %f44, %f45, 0f00000000;
	fma.rn.f32 	%f47, %f44, 0f37CBAC00, 0fBAB607ED;
	selp.f32 	%f48, %f47, 0fB94D4153, %p8;
	selp.f32 	%f49, 0f3D2AAABB, 0f3C0885E4, %p8;
	fma.rn.f32 	%f50, %f48, %f44, %f49;
	selp.f32 	%f51, 0fBEFFFFFF, 0fBE2AAAA8, %p8;
	fma.rn.f32 	%f52, %f50, %f44, %f51;
	fma.rn.f32 	%f53, %f52, %f46, %f45;
	and.b32  	%r96, %r193, 2;
	setp.eq.s32 	%p9, %r96, 0;
	mov.f32 	%f54, 0f00000000;
	sub.f32 	%f55, %f54, %f53;
	selp.f32 	%f10, %f53, %f55, %p9;
	mul.f32 	%f56, %f2, 0f3F22F983;
	cvt.rni.s32.f32 	%r209, %f56;
	cvt.rn.f32.s32 	%f57, %r209;
	fma.rn.f32 	%f58, %f57, 0fBFC90FDA, %f2;
	fma.rn.f32 	%f59, %f57, 0fB3A22168, %f58;
	fma.rn.f32 	%f162, %f57, 0fA7C234C5, %f59;
	abs.f32 	%f12, %f2;
	setp.ltu.f32 	%p10, %f12, 0f47CE4780;
	mov.u32 	%r197, %r209;
	mov.f32 	%f159, %f162;
	@%p10 bra 	$L__BB0_18;
	setp.neu.f32 	%p11, %f12, 0f7F800000;
	@%p11 bra 	$L__BB0_13;
	mov.f32 	%f62, 0f00000000;
	mul.rn.f32 	%f159, %f2, %f62;
	mov.b32 	%r197, 0;
	bra.uni 	$L__BB0_18;
$L__BB0_13:
	mov.b32 	%r19, %f2;
	mov.b64 	%rd104, 0;
	mov.b32 	%r194, 0;
$L__BB0_14:
	.pragma "nounroll";
	mul.wide.u32 	%rd55, %r194, 4;
	mov.u64 	%rd56, __cudart_i2opi_f;
	add.s64 	%rd57, %rd56, %rd55;
	ld.global.nc.u32 	%r98, [%rd57];
	shl.b32 	%r99, %r19, 8;
	or.b32  	%r100, %r99, -2147483648;
	mad.wide.u32 	%rd58, %r98, %r100, %rd104;
	shr.u64 	%rd104, %rd58, 32;
	add.s64 	%rd59, %rd8, %rd55;
	st.local.u32 	[%rd59], %rd58;
	add.s32 	%r194, %r194, 1;
	setp.ne.s32 	%p12, %r194, 6;
	@%p12 bra 	$L__BB0_14;
	shr.u32 	%r101, %r19, 23;
	st.local.u32 	[%rd8+24], %rd104;
	and.b32  	%r22, %r101, 31;
	and.b32  	%r102, %r101, 224;
	add.s32 	%r103, %r102, -128;
	shr.u32 	%r104, %r103, 5;
	mul.wide.u32 	%rd60, %r104, 4;
	sub.s64 	%rd23, %rd8, %rd60;
	ld.local.u32 	%r195, [%rd23+24];
	ld.local.u32 	%r196, [%rd23+20];
	setp.eq.s32 	%p13, %r22, 0;
	@%p13 bra 	$L__BB0_17;
	shf.l.wrap.b32 	%r195, %r196, %r195, %r22;
	ld.local.u32 	%r105, [%rd23+16];
	shf.l.wrap.b32 	%r196, %r105, %r196, %r22;
$L__BB0_17:
	shr.u32 	%r106, %r195, 30;
	shf.l.wrap.b32 	%r107, %r196, %r195, 2;
	shl.b32 	%r108, %r196, 2;
	shr.u32 	%r109, %r107, 31;
	add.s32 	%r110, %r109, %r106;
	neg.s32 	%r111, %r110;
	setp.lt.s32 	%p14, %r19, 0;
	selp.b32 	%r197, %r111, %r110, %p14;
	xor.b32  	%r112, %r107, %r19;
	shr.s32 	%r113, %r107, 31;
	xor.b32  	%r114, %r113, %r107;
	xor.b32  	%r115, %r113, %r108;
	cvt.u64.u32 	%rd61, %r114;
	shl.b64 	%rd62, %rd61, 32;
	cvt.u64.u32 	%rd63, %r115;
	or.b64  	%rd64, %rd62, %rd63;
	cvt.rn.f64.s64 	%fd3, %rd64;
	mul.f64 	%fd4, %fd3, 0d3BF921FB54442D19;
	cvt.rn.f32.f64 	%f60, %fd4;
	neg.f32 	%f61, %f60;
	setp.lt.s32 	%p15, %r112, 0;
	selp.f32 	%f159, %f61, %f60, %p15;
$L__BB0_18:
	mul.rn.f32 	%f63, %f159, %f159;
	and.b32  	%r117, %r197, 1;
	setp.eq.b32 	%p16, %r117, 1;
	selp.f32 	%f64, 0f3F800000, %f159, %p16;
	fma.rn.f32 	%f65, %f63, %f64, 0f00000000;
	fma.rn.f32 	%f66, %f63, 0f37CBAC00, 0fBAB607ED;
	selp.f32 	%f67, %f66, 0fB94D4153, %p16;
	selp.f32 	%f68, 0f3D2AAABB, 0f3C0885E4, %p16;
	fma.rn.f32 	%f69, %f67, %f63, %f68;
	selp.f32 	%f70, 0fBEFFFFFF, 0fBE2AAAA8, %p16;
	fma.rn.f32 	%f71, %f69, %f63, %f70;
	fma.rn.f32 	%f72, %f71, %f65, %f64;
	and.b32  	%r118, %r197, 2;
	setp.eq.s32 	%p17, %r118, 0;
	mov.f32 	%f73, 0f00000000;
	sub.f32 	%f74, %f73, %f72;
	selp.f32 	%f75, %f72, %f74, %p17;
	mul.f32 	%f16, %f10, %f75;
	mul.f32 	%f76, %f4, 0f3C8EFA35;
	mul.f32 	%f77, %f3, 0f3C8EFA35;
	sub.f32 	%f17, %f77, %f76;
	mul.f32 	%f78, %f17, 0f3F22F983;
	cvt.rni.s32.f32 	%r201, %f78;
	cvt.rn.f32.s32 	%f79, %r201;
	fma.rn.f32 	%f80, %f79, 0fBFC90FDA, %f17;
	fma.rn.f32 	%f81, %f79, 0fB3A22168, %f80;
	fma.rn.f32 	%f160, %f79, 0fA7C234C5, %f81;
	abs.f32 	%f19, %f17;
	setp.ltu.f32 	%p18, %f19, 0f47CE4780;
	@%p18 bra 	$L__BB0_26;
	setp.neu.f32 	%p19, %f19, 0f7F800000;
	@%p19 bra 	$L__BB0_21;
	mov.f32 	%f84, 0f00000000;
	mul.rn.f32 	%f160, %f17, %f84;
	mov.b32 	%r201, 0;
	bra.uni 	$L__BB0_26;
$L__BB0_21:
	mov.b32 	%r32, %f17;
	shl.b32 	%r120, %r32, 8;
	or.b32  	%r33, %r120, -2147483648;
	mov.b64 	%rd105, 0;
	mov.b32 	%r198, 0;
$L__BB0_22:
	.pragma "nounroll";
	mul.wide.u32 	%rd66, %r198, 4;
	mov.u64 	%rd67, __cudart_i2opi_f;
	add.s64 	%rd68, %rd67, %rd66;
	ld.global.nc.u32 	%r121, [%rd68];
	mad.wide.u32 	%rd69, %r121, %r33, %rd105;
	shr.u64 	%rd105, %rd69, 32;
	add.s64 	%rd70, %rd7, %rd66;
	st.local.u32 	[%rd70], %rd69;
	add.s32 	%r198, %r198, 1;
	setp.ne.s32 	%p20, %r198, 6;
	@%p20 bra 	$L__BB0_22;
	shr.u32 	%r122, %r32, 23;
	st.local.u32 	[%rd7+24], %rd105;
	and.b32  	%r36, %r122, 31;
	and.b32  	%r123, %r122, 224;
	add.s32 	%r124, %r123, -128;
	shr.u32 	%r125, %r124, 5;
	mul.wide.u32 	%rd71, %r125, 4;
	sub.s64 	%rd26, %rd7, %rd71;
	ld.local.u32 	%r199, [%rd26+24];
	ld.local.u32 	%r200, [%rd26+20];
	setp.eq.s32 	%p21, %r36, 0;
	@%p21 bra 	$L__BB0_25;
	shf.l.wrap.b32 	%r199, %r200, %r199, %r36;
	ld.local.u32 	%r126, [%rd26+16];
	shf.l.wrap.b32 	%r200, %r126, %r200, %r36;
$L__BB0_25:
	shr.u32 	%r127, %r199, 30;
	shf.l.wrap.b32 	%r128, %r200, %r199, 2;
	shl.b32 	%r129, %r200, 2;
	shr.u32 	%r130, %r128, 31;
	add.s32 	%r131, %r130, %r127;
	neg.s32 	%r132, %r131;
	setp.lt.s32 	%p22, %r32, 0;
	selp.b32 	%r201, %r132, %r131, %p22;
	xor.b32  	%r133, %r128, %r32;
	shr.s32 	%r134, %r128, 31;
	xor.b32  	%r135, %r134, %r128;
	xor.b32  	%r136, %r134, %r129;
	cvt.u64.u32 	%rd72, %r135;
	shl.b64 	%rd73, %rd72, 32;
	cvt.u64.u32 	%rd74, %r136;
	or.b64  	%rd75, %rd73, %rd74;
	cvt.rn.f64.s64 	%fd5, %rd75;
	mul.f64 	%fd6, %fd5, 0d3BF921FB54442D19;
	cvt.rn.f32.f64 	%f82, %fd6;
	neg.f32 	%f83, %f82;
	setp.lt.s32 	%p23, %r133, 0;
	selp.f32 	%f160, %f83, %f82, %p23;
$L__BB0_26:
	add.s32 	%r138, %r201, 1;
	mul.rn.f32 	%f85, %f160, %f160;
	and.b32  	%r139, %r201, 1;
	setp.eq.b32 	%p25, %r139, 1;
	selp.f32 	%f86, %f160, 0f3F800000, %p25;
	fma.rn.f32 	%f87, %f85, %f86, 0f00000000;
	fma.rn.f32 	%f88, %f85, 0f37CBAC00, 0fBAB607ED;
	selp.f32 	%f89, 0fB94D4153, %f88, %p25;
	selp.f32 	%f90, 0f3C0885E4, 0f3D2AAABB, %p25;
	fma.rn.f32 	%f91, %f89, %f85, %f90;
	selp.f32 	%f92, 0fBE2AAAA8, 0fBEFFFFFF, %p25;
	fma.rn.f32 	%f93, %f91, %f85, %f92;
	fma.rn.f32 	%f94, %f93, %f87, %f86;
	and.b32  	%r140, %r138, 2;
	setp.eq.s32 	%p26, %r140, 0;
	mov.f32 	%f95, 0f00000000;
	sub.f32 	%f96, %f95, %f94;
	selp.f32 	%f97, %f94, %f96, %p26;
	mul.f32 	%f23, %f16, %f97;
	@%p2 bra 	$L__BB0_34;
	setp.neu.f32 	%p27, %f6, 0f7F800000;
	@%p27 bra 	$L__BB0_29;
	mov.f32 	%f100, 0f00000000;
	mul.rn.f32 	%f161, %f1, %f100;
	mov.b32 	%r205, 0;
	bra.uni 	$L__BB0_34;
$L__BB0_29:
	mov.b32 	%r45, %f1;
	shl.b32 	%r142, %r45, 8;
	or.b32  	%r46, %r142, -2147483648;
	mov.b64 	%rd106, 0;
	mov.b32 	%r202, 0;
$L__BB0_30:
	.pragma "nounroll";
	mul.wide.u32 	%rd77, %r202, 4;
	mov.u64 	%rd78, __cudart_i2opi_f;
	add.s64 	%rd79, %rd78, %rd77;
	ld.global.nc.u32 	%r143, [%rd79];
	mad.wide.u32 	%rd80, %r143, %r46, %rd106;
	shr.u64 	%rd106, %rd80, 32;
	add.s64 	%rd81, %rd6, %rd77;
	st.local.u32 	[%rd81], %rd80;
	add.s32 	%r202, %r202, 1;
	setp.ne.s32 	%p28, %r202, 6;
	@%p28 bra 	$L__BB0_30;
	shr.u32 	%r144, %r45, 23;
	st.local.u32 	[%rd6+24], %rd106;
	and.b32  	%r49, %r144, 31;
	and.b32  	%r145, %r144, 224;
	add.s32 	%r146, %r145, -128;
	shr.u32 	%r147, %r146, 5;
	mul.wide.u32 	%rd82, %r147, 4;
	sub.s64 	%rd29, %rd6, %rd82;
	ld.local.u32 	%r203, [%rd29+24];
	ld.local.u32 	%r204, [%rd29+20];
	setp.eq.s32 	%p29, %r49, 0;
	@%p29 bra 	$L__BB0_33;
	shf.l.wrap.b32 	%r203, %r204, %r203, %r49;
	ld.local.u32 	%r148, [%rd29+16];
	shf.l.wrap.b32 	%r204, %r148, %r204, %r49;
$L__BB0_33:
	shr.u32 	%r149, %r203, 30;
	shf.l.wrap.b32 	%r150, %r204, %r203, 2;
	shl.b32 	%r151, %r204, 2;
	shr.u32 	%r152, %r150, 31;
	add.s32 	%r153, %r152, %r149;
	neg.s32 	%r154, %r153;
	setp.lt.s32 	%p30, %r45, 0;
	selp.b32 	%r205, %r154, %r153, %p30;
	xor.b32  	%r155, %r150, %r45;
	shr.s32 	%r156, %r150, 31;
	xor.b32  	%r157, %r156, %r150;
	xor.b32  	%r158, %r156, %r151;
	cvt.u64.u32 	%rd83, %r157;
	shl.b64 	%rd84, %rd83, 32;
	cvt.u64.u32 	%rd85, %r158;
	or.b64  	%rd86, %rd84, %rd85;
	cvt.rn.f64.s64 	%fd7, %rd86;
	mul.f64 	%fd8, %fd7, 0d3BF921FB54442D19;
	cvt.rn.f32.f64 	%f98, %fd8;
	neg.f32 	%f99, %f98;
	setp.lt.s32 	%p31, %r155, 0;
	selp.f32 	%f161, %f99, %f98, %p31;
$L__BB0_34:
	add.s32 	%r160, %r205, 1;
	mul.rn.f32 	%f101, %f161, %f161;
	and.b32  	%r161, %r205, 1;
	setp.eq.b32 	%p33, %r161, 1;
	selp.f32 	%f102, %f161, 0f3F800000, %p33;
	fma.rn.f32 	%f103, %f101, %f102, 0f00000000;
	fma.rn.f32 	%f104, %f101, 0f37CBAC00, 0fBAB607ED;
	selp.f32 	%f105, 0fB94D4153, %f104, %p33;
	selp.f32 	%f106, 0f3C0885E4, 0f3D2AAABB, %p33;
	fma.rn.f32 	%f107, %f105, %f101, %f106;
	selp.f32 	%f108, 0fBE2AAAA8, 0fBEFFFFFF, %p33;
	fma.rn.f32 	%f109, %f107, %f101, %f108;
	fma.rn.f32 	%f110, %f109, %f103, %f102;
	and.b32  	%r162, %r160, 2;
	setp.eq.s32 	%p34, %r162, 0;
	mov.f32 	%f111, 0f00000000;
	sub.f32 	%f112, %f111, %f110;
	selp.f32 	%f27, %f110, %f112, %p34;
	@%p10 bra 	$L__BB0_42;
	setp.neu.f32 	%p35, %f12, 0f7F800000;
	@%p35 bra 	$L__BB0_37;
	mov.f32 	%f115, 0f00000000;
	mul.rn.f32 	%f162, %f2, %f115;
	mov.b32 	%r209, 0;
	bra.uni 	$L__BB0_42;
$L__BB0_37:
	mov.b32 	%r58, %f2;
	shl.b32 	%r164, %r58, 8;
	or.b32  	%r59, %r164, -2147483648;
	mov.b64 	%rd107, 0;
	mov.b32 	%r206, 0;
$L__BB0_38:
	.pragma "nounroll";
	mul.wide.u32 	%rd88, %r206, 4;
	mov.u64 	%rd89, __cudart_i2opi_f;
	add.s64 	%rd90, %rd89, %rd88;
	ld.global.nc.u32 	%r165, [%rd90];
	mad.wide.u32 	%rd91, %r165, %r59, %rd107;
	shr.u64 	%rd107, %rd91, 32;
	add.s64 	%rd92, %rd5, %rd88;
	st.local.u32 	[%rd92], %rd91;
	add.s32 	%r206, %r206, 1;
	setp.ne.s32 	%p36, %r206, 6;
	@%p36 bra 	$L__BB0_38;
	shr.u32 	%r166, %r58, 23;
	st.local.u32 	[%rd5+24], %rd107;
	and.b32  	%r62, %r166, 31;
	and.b32  	%r167, %r166, 224;
	add.s32 	%r168, %r167, -128;
	shr.u32 	%r169, %r168, 5;
	mul.wide.u32 	%rd93, %r169, 4;
	sub.s64 	%rd32, %rd5, %rd93;
	ld.local.u32 	%r207, [%rd32+24];
	ld.local.u32 	%r208, [%rd32+20];
	setp.eq.s32 	%p37, %r62, 0;
	@%p37 bra 	$L__BB0_41;
	shf.l.wrap.b32 	%r207, %r208, %r207, %r62;
	ld.local.u32 	%r170, [%rd32+16];
	shf.l.wrap.b32 	%r208, %r170, %r208, %r62;
$L__BB0_41:
	shr.u32 	%r171, %r207, 30;
	shf.l.wrap.b32 	%r172, %r208, %r207, 2;
	shl.b32 	%r173, %r208, 2;
	shr.u32 	%r174, %r172, 31;
	add.s32 	%r175, %r174, %r171;
	neg.s32 	%r176, %r175;
	setp.lt.s32 	%p38, %r58, 0;
	selp.b32 	%r209, %r176, %r175, %p38;
	xor.b32  	%r177, %r172, %r58;
	shr.s32 	%r178, %r172, 31;
	xor.b32  	%r179, %r178, %r172;
	xor.b32  	%r180, %r178, %r173;
	cvt.u64.u32 	%rd94, %r179;
	shl.b64 	%rd95, %rd94, 32;
	cvt.u64.u32 	%rd96, %r180;
	or.b64  	%rd97, %rd95, %rd96;
	cvt.rn.f64.s64 	%fd9, %rd97;
	mul.f64 	%fd10, %fd9, 0d3BF921FB54442D19;
	cvt.rn.f32.f64 	%f113, %fd10;
	neg.f32 	%f114, %f113;
	setp.lt.s32 	%p39, %r177, 0;
	selp.f32 	%f162, %f114, %f113, %p39;
$L__BB0_42:
	ld.param.f32 	%f157, [_Z7computePfS_PiS0_if_param_5];
	add.s32 	%r182, %r209, 1;
	mul.rn.f32 	%f116, %f162, %f162;
	and.b32  	%r183, %r209, 1;
	setp.eq.b32 	%p40, %r183, 1;
	selp.f32 	%f117, %f162, 0f3F800000, %p40;
	fma.rn.f32 	%f118, %f116, %f117, 0f00000000;
	fma.rn.f32 	%f119, %f116, 0f37CBAC00, 0fBAB607ED;
	selp.f32 	%f120, 0fB94D4153, %f119, %p40;
	selp.f32 	%f121, 0f3C0885E4, 0f3D2AAABB, %p40;
	fma.rn.f32 	%f122, %f120, %f116, %f121;
	selp.f32 	%f123, 0fBE2AAAA8, 0fBEFFFFFF, %p40;
	fma.rn.f32 	%f124, %f122, %f116, %f123;
	fma.rn.f32 	%f125, %f124, %f118, %f117;
	and.b32  	%r184, %r182, 2;
	setp.eq.s32 	%p41, %r184, 0;
	mov.f32 	%f126, 0f00000000;
	sub.f32 	%f127, %f126, %f125;
	selp.f32 	%f128, %f125, %f127, %p41;
	fma.rn.f32 	%f129, %f27, %f128, %f23;
	setp.gt.f32 	%p42, %f129, 0f3F800000;
	setp.lt.f32 	%p43, %f129, 0fBF800000;
	selp.f32 	%f130, 0fBF800000, %f129, %p43;
	selp.f32 	%f131, 0f3F800000, %f130, %p42;
	abs.f32 	%f132, %f131;
	fma.rn.f32 	%f133, %f132, 0fBF000000, 0f3F000000;
	rsqrt.approx.ftz.f32 	%f134, %f133;
	mul.f32 	%f135, %f134, %f133;
	mul.f32 	%f136, %f134, 0fBF000000;
	fma.rn.f32 	%f137, %f135, %f136, 0f3F000000;
	fma.rn.f32 	%f138, %f135, %f137, %f135;
	setp.eq.f32 	%p44, %f132, 0f3F800000;
	selp.f32 	%f139, 0f00000000, %f138, %p44;
	setp.gt.f32 	%p45, %f132, 0f3F0F5C29;
	selp.f32 	%f140, %f139, %f132, %p45;
	copysign.f32 	%f141, %f131, %f140;
	mul.f32 	%f142, %f141, %f141;
	fma.rn.f32 	%f143, %f142, 0f3D10ECEF, 0f3C8B1ABB;
	fma.rn.f32 	%f144, %f143, %f142, 0f3CFC028C;
	fma.rn.f32 	%f145, %f144, %f142, 0f3D372139;
	fma.rn.f32 	%f146, %f145, %f142, 0f3D9993DB;
	fma.rn.f32 	%f147, %f146, %f142, 0f3E2AAAC6;
	mul.f32 	%f148, %f142, %f147;
	fma.rn.f32 	%f149, %f148, %f141, %f141;
	neg.f32 	%f150, %f149;
	selp.f32 	%f151, %f149, %f150, %p45;
	fma.rn.f32 	%f152, 0f3F6EE581, 0f3FD774EB, %f151;
	setp.gt.f32 	%p46, %f131, 0f3F0F5C29;
	selp.f32 	%f153, %f149, %f152, %p46;
	add.f32 	%f154, %f153, %f153;
	selp.f32 	%f155, %f154, %f153, %p45;
	mul.f32 	%f156, %f155, 0f45C71800;
	setp.gtu.f32 	%p47, %f156, %f157;
	@%p47 bra 	$L__BB0_44;
	mul.wide.s32 	%rd98, %r189, 4;
	add.s64 	%rd99, %rd2, %rd98;
	ld.global.u32 	%r185, [%rd99];
	atom.global.add.u32 	%r186, [%rd12], %r185;
	add.s64 	%rd100, %rd1, %rd98;
	ld.global.u32 	%r187, [%rd13];
	atom.global.add.u32 	%r188, [%rd100], %r187;
$L__BB0_44:
	add.s32 	%r189, %r189, 1;
	setp.lt.s32 	%p48, %r189, %r72;
	@%p48 bra 	$L__BB0_2;
$L__BB0_45:
	ret;

}


// ===== COMPILED SASS (sm_100) =====

	.target	sm_100

	.elftype	@"ET_EXEC"


//--------------------- .note.nv.tkinfo           --------------------------
	.section	.note.nv.tkinfo,"",@"SHT_NOTE"
	.sectionflags	@"SHF_NOTE_NV_TKINFO"
	.tkinfo
        /*0018*/ 	.word	0x00000002
        /*0030*/ 	.string	""
        /*0030*/ 	.string	"ptxas"
        /*0030*/ 	.string	"Cuda compilation tools, release 13.0, V13.0.88"
        /*0030*/ 	.string	"Build cuda_13.0.r13.0/compiler.36424714_0"
        /*0030*/ 	.string	"-arch sm_100 -m 64 "



//--------------------- .note.nv.cuinfo           --------------------------
	.section	.note.nv.cuinfo,"",@"SHT_NOTE"
	.sectionflags	@"SHF_NOTE_NV_CUINFO"
        /*0018*/ 	.short	0x0002
        /*001a*/ 	.short	0x0064
        /*001c*/ 	.short	0x0082
	.zero		2


//--------------------- .nv.info                  --------------------------
	.section	.nv.info,"",@"SHT_CUDA_INFO"
	.align	4


	//----- nvinfo : EIATTR_REGCOUNT
	.align		4
        /*0000*/ 	.byte	0x04, 0x2f
        /*0002*/ 	.short	(.L_2 - .L_1)
	.align		4
.L_1:
        /*0004*/ 	.word	index@(_Z7computePfS_PiS0_if)
        /*0008*/ 	.word	0x00000025


	//----- nvinfo : EIATTR_FRAME_SIZE
	.align		4
.L_2:
        /*000c*/ 	.byte	0x04, 0x11
        /*000e*/ 	.short	(.L_4 - .L_3)
	.align		4
.L_3:
        /*0010*/ 	.word	index@(_Z7computePfS_PiS0_if)
        /*0014*/ 	.word	0x00000000


	//----- nvinfo : EIATTR_MIN_STACK_SIZE
	.align		4
.L_4:
        /*0018*/ 	.byte	0x04, 0x12
        /*001a*/ 	.short	(.L_6 - .L_5)
	.align		4
.L_5:
        /*001c*/ 	.word	index@(_Z7computePfS_PiS0_if)
        /*0020*/ 	.word	0x00000000
.L_6:


//--------------------- .nv.compat                --------------------------
	.section	.nv.compat,"",@"SHT_CUDA_COMPAT_INFO"
	.align	4
        /*0000*/ 	.byte	0x02, 0x09, 0x00, 0x00, 0x02, 0x02, 0x01, 0x00, 0x02, 0x05, 0x05, 0x00, 0x03, 0x07, 0x01, 0x01
        /*0010*/ 	.byte	0x02, 0x03, 0x00, 0x00, 0x02, 0x06, 0x01, 0x00, 0x04, 0x0b, 0x08, 0x00, 0x01, 0x00, 0x00, 0x00
        /*0020*/ 	.byte	0x00, 0x00, 0x00, 0x00


//--------------------- .nv.info._Z7computePfS_PiS0_if --------------------------
	.section	.nv.info._Z7computePfS_PiS0_if,"",@"SHT_CUDA_INFO"
	.sectionflags	@""
	.align	4


	//----- nvinfo : EIATTR_CUDA_API_VERSION
	.align		4
        /*0000*/ 	.byte	0x04, 0x37
        /*0002*/ 	.short	(.L_8 - .L_7)
.L_7:
        /*0004*/ 	.word	0x00000082


	//----- nvinfo : EIATTR_KPARAM_INFO
	.align		4
.L_8:
        /*0008*/ 	.byte	0x04, 0x17
        /*000a*/ 	.short	(.L_10 - .L_9)
.L_9:
        /*000c*/ 	.word	0x00000000
        /*0010*/ 	.short	0x0005
        /*0012*/ 	.short	0x0024
        /*0014*/ 	.byte	0x00, 0xf0, 0x11, 0x00


	//----- nvinfo : EIATTR_KPARAM_INFO
	.align		4
.L_10:
        /*0018*/ 	.byte	0x04, 0x17
        /*001a*/ 	.short	(.L_12 - .L_11)
.L_11:
        /*001c*/ 	.word	0x00000000
        /*0020*/ 	.short	0x0004
        /*0022*/ 	.short	0x0020
        /*0024*/ 	.byte	0x00, 0xf0, 0x11, 0x00


	//----- nvinfo : EIATTR_KPARAM_INFO
	.align		4
.L_12:
        /*0028*/ 	.byte	0x04, 0x17
        /*002a*/ 	.short	(.L_14 - .L_13)
.L_13:
        /*002c*/ 	.word	0x00000000
        /*0030*/ 	.short	0x0003
        /*0032*/ 	.short	0x0018
        /*0034*/ 	.byte	0x00, 0xf5, 0x21, 0x00


	//----- nvinfo : EIATTR_KPARAM_INFO
	.align		4
.L_14:
        /*0038*/ 	.byte	0x04, 0x17
        /*003a*/ 	.short	(.L_16 - .L_15)
.L_15:
        /*003c*/ 	.word	0x00000000
        /*0040*/ 	.short	0x0002
        /*0042*/ 	.short	0x0010
        /*0044*/ 	.byte	0x00, 0xf5, 0x21, 0x00


	//----- nvinfo : EIATTR_KPARAM_INFO
	.align		4
.L_16:
        /*0048*/ 	.byte	0x04, 0x17
        /*004a*/ 	.short	(.L_18 - .L_17)
.L_17:
        /*004c*/ 	.word	0x00000000
        /*0050*/ 	.short	0x0001
        /*0052*/ 	.short	0x0008
        /*0054*/ 	.byte	0x00, 0xf5, 0x21, 0x00


	//----- nvinfo : EIATTR_KPARAM_INFO
	.align		4
.L_18:
        /*0058*/ 	.byte	0x04, 0x17
        /*005a*/ 	.short	(.L_20 - .L_19)
.L_19:
        /*005c*/ 	.word	0x00000000
        /*0060*/ 	.short	0x0000
        /*0062*/ 	.short	0x0000
        /*0064*/ 	.byte	0x00, 0xf5, 0x21, 0x00


	//----- nvinfo : EIATTR_SPARSE_MMA_MASK
	.align		4
.L_20:
        /*0068*/ 	.byte	0x03, 0x50
        /*006a*/ 	.short	0x0000


	//----- nvinfo : EIATTR_MAXREG_COUNT
	.align		4
        /*006c*/ 	.byte	0x03, 0x1b
        /*006e*/ 	.short	0x00ff


	//----- nvinfo : EIATTR_MERCURY_ISA_VERSION
	.align		4
        /*0070*/ 	.byte	0x03, 0x5f
        /*0072*/ 	.short	0x0101


	//----- nvinfo : EIATTR_VRC_CTA_INIT_COUNT
	.align		4
        /*0074*/ 	.byte	0x02, 0x4a
	.zero		1
	.zero		1


	//----- nvinfo : EIATTR_EXIT_INSTR_OFFSETS
	.align		4
        /*0078*/ 	.byte	0x04, 0x1c
        /*007a*/ 	.short	(.L_22 - .L_21)


	//   ....[0]....
.L_21:
        /*007c*/ 	.word	0x00000080


	//   ....[1]....
        /*0080*/ 	.word	0x000029b0


	//----- nvinfo : EIATTR_CRS_STACK_SIZE
	.align		4
.L_22:
        /*0084*/ 	.byte	0x04, 0x1e
        /*0086*/ 	.short	(.L_24 - .L_23)
.L_23:
        /*0088*/ 	.word	0x00000000


	//----- nvinfo : EIATTR_CBANK_PARAM_SIZE
	.align		4
.L_24:
        /*008c*/ 	.byte	0x03, 0x19
        /*008e*/ 	.short	0x0028


	//----- nvinfo : EIATTR_PARAM_CBANK
	.align		4
        /*0090*/ 	.byte	0x04, 0x0a
        /*0092*/ 	.short	(.L_26 - .L_25)
	.align		4
.L_25:
        /*0094*/ 	.word	index@(.nv.constant0._Z7computePfS_PiS0_if)
        /*0098*/ 	.short	0x0380
        /*009a*/ 	.short	0x0028


	//----- nvinfo : EIATTR_SW_WAR
	.align		4
.L_26:
        /*009c*/ 	.byte	0x04, 0x36
        /*009e*/ 	.short	(.L_28 - .L_27)
.L_27:
        /*00a0*/ 	.word	0x00000008
.L_28:


//--------------------- .nv.callgraph             --------------------------
	.section	.nv.callgraph,"",@"SHT_CUDA_CALLGRAPH"
	.align	4
	.sectionentsize	8
	.align		4
        /*0000*/ 	.word	0x00000000
	.align		4
        /*0004*/ 	.word	0xffffffff
	.align		4
        /*0008*/ 	.word	0x00000000
	.align		4
        /*000c*/ 	.word	0xfffffffe
	.align		4
        /*0010*/ 	.word	0x00000000
	.align		4
        /*0014*/ 	.word	0xfffffffd
	.align		4
        /*0018*/ 	.word	0x00000000
	.align		4
        /*001c*/ 	.word	0xfffffffc


//--------------------- .nv.constant4             --------------------------
	.section	.nv.constant4,"a",@progbits
	.align	8
	.align		8
.nv.constant4:
        /*0000*/ 	.dword	__cudart_i2opi_f


//--------------------- .text._Z7computePfS_PiS0_if --------------------------
	.section	.text._Z7computePfS_PiS0_if,"ax",@progbits
	.align	128
        .global         _Z7computePfS_PiS0_if
        .type           _Z7computePfS_PiS0_if,@function
        .size           _Z7computePfS_PiS0_if,(.L_x_29 - _Z7computePfS_PiS0_if)
        .other          _Z7computePfS_PiS0_if,@"STO_CUDA_ENTRY STV_DEFAULT"
_Z7computePfS_PiS0_if:
.text._Z7computePfS_PiS0_if:
[----:B------:R-:W-:Y:S01]  /*0000*/  LDC R1, c[0x0][0x37c] ;  /* 0x0000df00ff017b82 */ /* 0x000fe20000000800 */
[----:B------:R-:W0:Y:S07]  /*0010*/  S2R R0, SR_TID.X ;  /* 0x0000000000007919 */ /* 0x000e2e0000002100 */
[----:B------:R-:W0:Y:S01]  /*0020*/  S2UR UR4, SR_CTAID.X ;  /* 0x00000000000479c3 */ /* 0x000e220000002500 */
[----:B------:R-:W1:Y:S07]  /*0030*/  LDCU UR5, c[0x0][0x3a0] ;  /* 0x00007400ff0577ac */ /* 0x000e6e0008000800 */
[----:B------:R-:W0:Y:S02]  /*0040*/  LDC R3, c[0x0][0x360] ;  /* 0x0000d800ff037b82 */ /* 0x000e240000000800 */
[----:B0-----:R-:W-:-:S04]  /*0050*/  IMAD R3, R3, UR4, R0 ;  /* 0x0000000403037c24 */ /* 0x001fc8000f8e0200 */
[----:B------:R-:W-:-:S05]  /*0060*/  VIADD R0, R3, 0x1 ;  /* 0x0000000103007836 */ /* 0x000fca0000000000 */
[----:B-1----:R-:W-:-:S13]  /*0070*/  ISETP.GE.AND P0, PT, R0, UR5, PT ;  /* 0x0000000500007c0c */ /* 0x002fda000bf06270 */
[----:B------:R-:W-:Y:S05]  /*0080*/  @P0 EXIT ;  /* 0x000000000000094d */ /* 0x000fea0003800000 */
[----:B------:R-:W0:Y:S01]  /*0090*/  LDC.64 R14, c[0x0][0x380] ;  /* 0x0000e000ff0e7b82 */ /* 0x000e220000000a00 */
[----:B------:R-:W1:Y:S07]  /*00a0*/  LDCU.64 UR6, c[0x0][0x358] ;  /* 0x00006b00ff0677ac */ /* 0x000e6e0008000a00 */
[----:B------:R-:W2:Y:S08]  /*00b0*/  LDC.64 R16, c[0x0][0x388] ;  /* 0x0000e200ff107b82 */ /* 0x000eb00000000a00 */
[----:B------:R-:W3:Y:S08]  /*00c0*/  LDC.64 R18, c[0x0][0x398] ;  /* 0x0000e600ff127b82 */ /* 0x000ef00000000a00 */
[----:B------:R-:W4:Y:S01]  /*00d0*/  LDC.64 R20, c[0x0][0x390] ;  /* 0x0000e400ff147b82 */ /* 0x000f220000000a00 */
[----:B0-----:R-:W-:-:S04]  /*00e0*/  IMAD.WIDE R14, R3, 0x4, R14 ;  /* 0x00000004030e7825 */ /* 0x001fc800078e020e */
[----:B--2---:R-:W-:-:S04]  /*00f0*/  IMAD.WIDE R16, R3, 0x4, R16 ;  /* 0x0000000403107825 */ /* 0x004fc800078e0210 */
[----:B---3--:R-:W-:-:S04]  /*0100*/  IMAD.WIDE R18, R3, 0x4, R18 ;  /* 0x0000000403127825 */ /* 0x008fc800078e0212 */
[----:B-1--4-:R-:W-:-:S07]  /*0110*/  IMAD.WIDE R20, R3, 0x4, R20 ;  /* 0x0000000403147825 */ /* 0x012fce00078e0214 */
.L_x_27:
[----:B------:R-:W2:Y:S01]  /*0120*/  LDG.E R2, desc[UR6][R14.64] ;  /* 0x000000060e027981 */ /* 0x000ea2000c1e1900 */
[----:B0-----:R-:W0:Y:S03]  /*0130*/  LDC.64 R10, c[0x0][0x380] ;  /* 0x0000e000ff0a7b82 */ /* 0x001e260000000a00 */
[----:B------:R1:W5:Y:S05]  /*0140*/  LDG.E R26, desc[UR6][R16.64] ;  /* 0x00000006101a7981 */ /* 0x00036a000c1e1900 */
[----:B------:R-:W3:Y:S01]  /*0150*/  LDC.64 R22, c[0x0][0x388] ;  /* 0x0000e200ff167b82 */ /* 0x000ee20000000a00 */
[----:B0-----:R-:W-:-:S06]  /*0160*/  IMAD.WIDE R10, R0, 0x4, R10 ;  /* 0x00000004000a7825 */ /* 0x001fcc00078e020a */
[----:B------:R-:W4:Y:S01]  /*0170*/  LDG.E R10, desc[UR6][R10.64] ;  /* 0x000000060a0a7981 */ /* 0x000f22000c1e1900 */
[----:B---3--:R-:W-:-:S05]  /*0180*/  IMAD.WIDE R22, R0, 0x4, R22 ;  /* 0x0000000400167825 */ /* 0x008fca00078e0216 */
[----:B------:R1:W5:Y:S01]  /*0190*/  LDG.E R12, desc[UR6][R22.64] ;  /* 0x00000006160c7981 */ /* 0x000362000c1e1900 */
[----:B------:R-:W-:Y:S01]  /*01a0*/  BSSY.RECONVERGENT B0, `(.L_x_0) ;  /* 0x0000070000007945 */ /* 0x000fe20003800200 */
[----:B--2---:R-:W-:-:S04]  /*01b0*/  FADD R2, -R2, 90 ;  /* 0x42b4000002027421 */ /* 0x004fc80000000100 */
[----:B------:R-:W-:-:S04]  /*01c0*/  FMUL R2, R2, 0.017453292384743690491 ;  /* 0x3c8efa3502027820 */ /* 0x000fc80000400000 */
[----:B------:R-:W-:-:S06]  /*01d0*/  FMUL R13, R2, 0.63661974668502807617 ;  /* 0x3f22f983020d7820 */ /* 0x000fcc0000400000 */
[----:B------:R-:W0:Y:S01]  /*01e0*/  F2I.NTZ R13, R13 ;  /* 0x0000000d000d7305 */ /* 0x000e220000203100 */
[----:B------:R-:W-:Y:S02]  /*01f0*/  FSETP.GE.AND P0, PT, |R2|, 105615, PT ;  /* 0x47ce47800200780b */ /* 0x000fe40003f06200 */
[----:B0-----:R-:W-:-:S05]  /*0200*/  I2FP.F32.S32 R29, R13 ;  /* 0x0000000d001d7245 */ /* 0x001fca0000201400 */
[----:B------:R-:W-:-:S04]  /*0210*/  FFMA R24, R29, -1.5707962512969970703, R2 ;  /* 0xbfc90fda1d187823 */ /* 0x000fc80000000002 */
[----:B------:R-:W-:Y:S01]  /*0220*/  FFMA R24, R29, -7.5497894158615963534e-08, R24 ;  /* 0xb3a221681d187823 */ /* 0x000fe20000000018 */
[----:B----4-:R-:W-:-:S03]  /*0230*/  FADD R3, -R10, 90 ;  /* 0x42b400000a037421 */ /* 0x010fc60000000100 */
[----:B------:R-:W-:Y:S01]  /*0240*/  FFMA R29, R29, -5.3903029534742383927e-15, R24 ;  /* 0xa7c234c51d1d7823 */ /* 0x000fe20000000018 */
[----:B------:R-:W-:Y:S01]  /*0250*/  P2R R10, PR, RZ, 0x1 ;  /* 0x00000001ff0a7803 */ /* 0x000fe20000000000 */
[----:B------:R-:W-:Y:S01]  /*0260*/  FMUL R3, R3, 0.017453292384743690491 ;  /* 0x3c8efa3503037820 */ /* 0x000fe20000400000 */
[----:B------:R-:W-:Y:S02]  /*0270*/  IMAD.MOV.U32 R30, RZ, RZ, R13 ;  /* 0x000000ffff1e7224 */ /* 0x000fe400078e000d */
[----:B------:R-:W-:Y:S01]  /*0280*/  IMAD.MOV.U32 R10, RZ, RZ, R29 ;  /* 0x000000ffff0a7224 */ /* 0x000fe200078e001d */
[----:B-1----:R-:W-:Y:S06]  /*0290*/  @!P0 BRA `(.L_x_1) ;  /* 0x0000000400808947 */ /* 0x002fec0003800000 */
[----:B------:R-:W-:-:S13]  /*02a0*/  FSETP.NEU.AND P0, PT, |R2|, +INF , PT ;  /* 0x7f8000000200780b */ /* 0x000fda0003f0d200 */
[----:B------:R-:W-:Y:S01]  /*02b0*/  @!P0 FMUL R10, RZ, R2 ;  /* 0x00000002ff0a8220 */ /* 0x000fe20000400000 */
[----:B------:R-:W-:Y:S01]  /*02c0*/  @!P0 IMAD.MOV.U32 R13, RZ, RZ, RZ ;  /* 0x000000ffff0d8224 */ /* 0x000fe200078e00ff */
[----:B------:R-:W-:Y:S06]  /*02d0*/  @!P0 BRA `(.L_x_1) ;  /* 0x0000000400708947 */ /* 0x000fec0003800000 */
[----:B------:R-:W-:Y:S02]  /*02e0*/  IMAD.SHL.U32 R10, R2, 0x100, RZ ;  /* 0x00000100020a7824 */ /* 0x000fe400078e00ff */
[----:B------:R-:W-:Y:S02]  /*02f0*/  HFMA2 R25, -RZ, RZ, 0, 0 ;  /* 0x00000000ff197431 */ /* 0x000fe400000001ff */
[----:B------:R-:W-:Y:S01]  /*0300*/  IMAD.MOV.U32 R13, RZ, RZ, RZ ;  /* 0x000000ffff0d7224 */ /* 0x000fe200078e00ff */
[----:B------:R-:W0:Y:S01]  /*0310*/  LDCU.64 UR8, c[0x4][URZ] ;  /* 0x01000000ff0877ac */ /* 0x000e220008000a00 */
[----:B------:R-:W-:Y:S01]  /*0320*/  LOP3.LUT R24, R10, 0x80000000, RZ, 0xfc, !PT ;  /* 0x800000000a187812 */ /* 0x000fe200078efcff */
[----:B------:R-:W-:Y:S01]  /*0330*/  UMOV UR5, URZ ;  /* 0x000000ff00057c82 */ /* 0x000fe20008000000 */
[----:B------:R-:W-:-:S05]  /*0340*/  UMOV UR4, URZ ;  /* 0x000000ff00047c82 */ /* 0x000fca0008000000 */
.L_x_2:
[----:B0-----:R-:W-:Y:S02]  /*0350*/  IMAD.U32 R11, RZ, RZ, UR9 ;  /* 0x00000009ff0b7e24 */ /* 0x001fe4000f8e00ff */
[----:B------:R-:W-:-:S05]  /*0360*/  IMAD.U32 R10, RZ, RZ, UR8 ;  /* 0x00000008ff0a7e24 */ /* 0x000fca000f8e00ff */
[----:B------:R-:W2:Y:S01]  /*0370*/  LDG.E.CONSTANT R11, desc[UR6][R10.64] ;  /* 0x000000060a0b7981 */ /* 0x000ea2000c1e9900 */
[----:B------:R-:W-:Y:S01]  /*0380*/  UIADD3 UR4, UPT, UPT, UR4, 0x1, URZ ;  /* 0x0000000104047890 */ /* 0x000fe2000fffe0ff */
[C---:B------:R-:W-:Y:S01]  /*0390*/  ISETP.EQ.AND P0, PT, R25.reuse, RZ, PT ;  /* 0x000000ff1900720c */ /* 0x040fe20003f02270 */
[----:B------:R-:W-:Y:S01]  /*03a0*/  UIADD3 UR8, UP1, UPT, UR8, 0x4, URZ ;  /* 0x0000000408087890 */ /* 0x000fe2000ff3e0ff */
[C---:B------:R-:W-:Y:S01]  /*03b0*/  ISETP.EQ.AND P1, PT, R25.reuse, 0x4, PT ;  /* 0x000000041900780c */ /* 0x040fe20003f22270 */
[----:B------:R-:W-:Y:S01]  /*03c0*/  UISETP.NE.AND UP0, UPT, UR4, 0x6, UPT ;  /* 0x000000060400788c */ /* 0x000fe2000bf05270 */
[C---:B------:R-:W-:Y:S01]  /*03d0*/  ISETP.EQ.AND P3, PT, R25.reuse, 0xc, PT ;  /* 0x0000000c1900780c */ /* 0x040fe20003f62270 */
[----:B------:R-:W-:Y:S01]  /*03e0*/  UIADD3.X UR9, UPT, UPT, URZ, UR9, URZ, UP1, !UPT ;  /* 0x00000009ff097290 */ /* 0x000fe20008ffe4ff */
[C---:B------:R-:W-:Y:S02]  /*03f0*/  ISETP.EQ.AND P4, PT, R25.reuse, 0x10, PT ;  /* 0x000000101900780c */ /* 0x040fe40003f82270 */
[----:B------:R-:W-:Y:S01]  /*0400*/  ISETP.EQ.AND P5, PT, R25, 0x14, PT ;  /* 0x000000141900780c */ /* 0x000fe20003fa2270 */
[----:B--2---:R-:W-:-:S03]  /*0410*/  IMAD.WIDE.U32 R22, R11, R24, RZ ;  /* 0x000000180b167225 */ /* 0x004fc600078e00ff */
[----:B------:R-:W-:-:S04]  /*0420*/  IADD3 R22, P2, PT, R22, R13, RZ ;  /* 0x0000000d16167210 */ /* 0x000fc80007f5e0ff */
[----:B------:R-:W-:Y:S01]  /*0430*/  IADD3.X R13, PT, PT, R23, UR5, RZ, P2, !PT ;  /* 0x00000005170d7c10 */ /* 0x000fe200097fe4ff */
[--C-:B------:R-:W-:Y:S01]  /*0440*/  @P0 IMAD.MOV.U32 R4, RZ, RZ, R22.reuse ;  /* 0x000000ffff040224 */ /* 0x100fe200078e0016 */
[C---:B------:R-:W-:Y:S01]  /*0450*/  ISETP.EQ.AND P2, PT, R25.reuse, 0x8, PT ;  /* 0x000000081900780c */ /* 0x040fe20003f42270 */
[--C-:B------:R-:W-:Y:S01]  /*0460*/  @P1 IMAD.MOV.U32 R5, RZ, RZ, R22.reuse ;  /* 0x000000ffff051224 */ /* 0x100fe200078e0016 */
[----:B------:R-:W-:Y:S01]  /*0470*/  @P4 MOV R8, R22 ;  /* 0x0000001600084202 */ /* 0x000fe20000000f00 */
[--C-:B------:R-:W-:Y:S02]  /*0480*/  @P3 IMAD.MOV.U32 R7, RZ, RZ, R22.reuse ;  /* 0x000000ffff073224 */ /* 0x100fe400078e0016 */
[----:B------:R-:W-:Y:S02]  /*0490*/  @P5 IMAD.MOV.U32 R9, RZ, RZ, R22 ;  /* 0x000000ffff095224 */ /* 0x000fe400078e0016 */
[----:B------:R-:W-:-:S06]  /*04a0*/  VIADD R25, R25, 0x4 ;  /* 0x0000000419197836 */ /* 0x000fcc0000000000 */
[----:B------:R-:W-:Y:S01]  /*04b0*/  @P2 IMAD.MOV.U32 R6, RZ, RZ, R22 ;  /* 0x000000ffff062224 */ /* 0x000fe200078e0016 */
[----:B------:R-:W-:Y:S06]  /*04c0*/  BRA.U UP0, `(.L_x_2) ;  /* 0xfffffffd00a07547 */ /* 0x000fec000b83ffff */
[----:B------:R-:W-:Y:S01]  /*04d0*/  SHF.R.U32.HI R10, RZ, 0x17, R2 ;  /* 0x00000017ff0a7819 */ /* 0x000fe20000011602 */
[----:B------:R-:W-:Y:S03]  /*04e0*/  BSSY.RECONVERGENT B1, `(.L_x_3) ;  /* 0x0000029000017945 */ /* 0x000fe60003800200 */
[C---:B------:R-:W-:Y:S02]  /*04f0*/  LOP3.LUT R11, R10.reuse, 0xe0, RZ, 0xc0, !PT ;  /* 0x000000e00a0b7812 */ /* 0x040fe400078ec0ff */
[----:B------:R-:W-:-:S03]  /*0500*/  LOP3.LUT P6, RZ, R10, 0x1f, RZ, 0xc0, !PT ;  /* 0x0000001f0aff7812 */ /* 0x000fc600078cc0ff */
[----:B------:R-:W-:-:S05]  /*0510*/  VIADD R11, R11, 0xffffff80 ;  /* 0xffffff800b0b7836 */ /* 0x000fca0000000000 */
[----:B------:R-:W-:-:S05]  /*0520*/  SHF.R.U32.HI R11, RZ, 0x5, R11 ;  /* 0x00000005ff0b7819 */ /* 0x000fca000001160b */
[----:B------:R-:W-:-:S05]  /*0530*/  IMAD.U32 R25, R11, -0x4, RZ ;  /* 0xfffffffc0b197824 */ /* 0x000fca00078e00ff */
[C---:B------:R-:W-:Y:S02]  /*0540*/  ISETP.EQ.AND P3, PT, R25.reuse, -0x18, PT ;  /* 0xffffffe81900780c */ /* 0x040fe40003f62270 */
[C---:B------:R-:W-:Y:S02]  /*0550*/  ISETP.EQ.AND P4, PT, R25.reuse, -0x14, PT ;  /* 0xffffffec1900780c */ /* 0x040fe40003f82270 */
[C---:B------:R-:W-:Y:S02]  /*0560*/  ISETP.EQ.AND P0, PT, R25.reuse, -0x10, PT ;  /* 0xfffffff01900780c */ /* 0x040fe40003f02270 */
[C---:B------:R-:W-:Y:S02]  /*0570*/  ISETP.EQ.AND P1, PT, R25.reuse, -0xc, PT ;  /* 0xfffffff41900780c */ /* 0x040fe40003f22270 */
[C---:B------:R-:W-:Y:S02]  /*0580*/  ISETP.EQ.AND P2, PT, R25.reuse, -0x8, PT ;  /* 0xfffffff81900780c */ /* 0x040fe40003f42270 */
[----:B------:R-:W-:-:S03]  /*0590*/  ISETP.EQ.AND P5, PT, R25, 0x4, PT ;  /* 0x000000041900780c */ /* 0x000fc60003fa2270 */
[--C-:B------:R-:W-:Y:S01]  /*05a0*/  @P3 IMAD.MOV.U32 R24, RZ, RZ, R4.reuse ;  /* 0x000000ffff183224 */ /* 0x100fe200078e0004 */
[C---:B------:R-:W-:Y:S01]  /*05b0*/  ISETP.EQ.AND P3, PT, R25.reuse, -0x4, PT ;  /* 0xfffffffc1900780c */ /* 0x040fe20003f62270 */
[----:B------:R-:W-:Y:S01]  /*05c0*/  @P4 IMAD.MOV.U32 R11, RZ, RZ, R4 ;  /* 0x000000ffff0b4224 */ /* 0x000fe200078e0004 */
[----:B------:R-:W-:Y:S01]  /*05d0*/  @P4 MOV R24, R5 ;  /* 0x0000000500184202 */ /* 0x000fe20000000f00 */
[----:B------:R-:W-:Y:S01]  /*05e0*/  @P0 IMAD.MOV.U32 R11, RZ, RZ, R5 ;  /* 0x000000ffff0b0224 */ /* 0x000fe200078e0005 */
[----:B------:R-:W-:Y:S01]  /*05f0*/  ISETP.EQ.AND P4, PT, R25, RZ, PT ;  /* 0x000000ff1900720c */ /* 0x000fe20003f82270 */
[--C-:B------:R-:W-:Y:S02]  /*0600*/  @P1 IMAD.MOV.U32 R11, RZ, RZ, R6.reuse ;  /* 0x000000ffff0b1224 */ /* 0x100fe400078e0006 */
[----:B------:R-:W-:Y:S02]  /*0610*/  @P2 IMAD.MOV.U32 R11, RZ, RZ, R7 ;  /* 0x000000ffff0b2224 */ /* 0x000fe400078e0007 */
[----:B------:R-:W-:-:S02]  /*0620*/  @P0 IMAD.MOV.U32 R24, RZ, RZ, R6 ;  /* 0x000000ffff180224 */ /* 0x000fc400078e0006 */
[----:B------:R-:W-:Y:S02]  /*0630*/  @P1 IMAD.MOV.U32 R24, RZ, RZ, R7 ;  /* 0x000000ffff181224 */ /* 0x000fe400078e0007 */
[----:B------:R-:W-:Y:S01]  /*0640*/  @P3 MOV R11, R8 ;  /* 0x00000008000b3202 */ /* 0x000fe20000000f00 */
[----:B------:R-:W-:Y:S02]  /*0650*/  @P2 IMAD.MOV.U32 R24, RZ, RZ, R8 ;  /* 0x000000ffff182224 */ /* 0x000fe400078e0008 */
[--C-:B------:R-:W-:Y:S02]  /*0660*/  @P3 IMAD.MOV.U32 R24, RZ, RZ, R9.reuse ;  /* 0x000000ffff183224 */ /* 0x100fe400078e0009 */
[----:B------:R-:W-:Y:S02]  /*0670*/  @P4 IMAD.MOV.U32 R11, RZ, RZ, R9 ;  /* 0x000000ffff0b4224 */ /* 0x000fe400078e0009 */
[--C-:B------:R-:W-:Y:S02]  /*0680*/  @P5 IMAD.MOV.U32 R11, RZ, RZ, R13.reuse ;  /* 0x000000ffff0b5224 */ /* 0x100fe400078e000d */
[----:B------:R-:W-:-:S02]  /*0690*/  @P4 IMAD.MOV.U32 R24, RZ, RZ, R13 ;  /* 0x000000ffff184224 */ /* 0x000fc400078e000d */
[----:B------:R-:W-:Y:S01]  /*06a0*/  IMAD.MOV.U32 R22, RZ, RZ, R11 ;  /* 0x000000ffff167224 */ /* 0x000fe200078e000b */
[----:B------:R-:W-:Y:S06]  /*06b0*/  @!P6 BRA `(.L_x_4) ;  /* 0x00000000002ce947 */ /* 0x000fec0003800000 */
[----:B------:R-:W-:Y:S01]  /*06c0*/  @P0 MOV R23, R4 ;  /* 0x0000000400170202 */ /* 0x000fe20000000f00 */
[----:B------:R-:W-:Y:S01]  /*06d0*/  @P1 IMAD.MOV.U32 R23, RZ, RZ, R5 ;  /* 0x000000ffff171224 */ /* 0x000fe200078e0005 */
[----:B------:R-:W-:Y:S01]  /*06e0*/  ISETP.EQ.AND P0, PT, R25, 0x8, PT ;  /* 0x000000081900780c */ /* 0x000fe20003f02270 */
[----:B------:R-:W-:Y:S01]  /*06f0*/  @P2 IMAD.MOV.U32 R23, RZ, RZ, R6 ;  /* 0x000000ffff172224 */ /* 0x000fe200078e0006 */
[----:B------:R-:W-:Y:S01]  /*0700*/  LOP3.LUT R11, R10, 0x1f, RZ, 0xc0, !PT ;  /* 0x0000001f0a0b7812 */ /* 0x000fe200078ec0ff */
[----:B------:R-:W-:Y:S02]  /*0710*/  @P3 IMAD.MOV.U32 R23, RZ, RZ, R7 ;  /* 0x000000ffff173224 */ /* 0x000fe400078e0007 */
[----:B------:R-:W-:Y:S01]  /*0720*/  @P4 IMAD.MOV.U32 R23, RZ, RZ, R8 ;  /* 0x000000ffff174224 */ /* 0x000fe200078e0008 */
[----:B------:R-:W-:Y:S01]  /*0730*/  SHF.L.W.U32.HI R24, R22, R11, R24 ;  /* 0x0000000b16187219 */ /* 0x000fe20000010e18 */
[----:B------:R-:W-:-:S06]  /*0740*/  @P5 IMAD.MOV.U32 R23, RZ, RZ, R9 ;  /* 0x000000ffff175224 */ /* 0x000fcc00078e0009 */
[----:B------:R-:W-:-:S04]  /*0750*/  @P0 MOV R23, R13 ;  /* 0x0000000d00170202 */ /* 0x000fc80000000f00 */
[----:B------:R-:W-:-:S07]  /*0760*/  SHF.L.W.U32.HI R22, R23, R11, R22 ;  /* 0x0000000b17167219 */ /* 0x000fce0000010e16 */
.L_x_4:
[----:B------:R-:W-:Y:S05]  /*0770*/  BSYNC.RECONVERGENT B1 ;  /* 0x0000000000017941 */ /* 0x000fea0003800200 */
.L_x_3:
[C---:B------:R-:W-:Y:S01]  /*0780*/  SHF.L.W.U32.HI R25, R22.reuse, 0x2, R24 ;  /* 0x0000000216197819 */ /* 0x040fe20000010e18 */
[----:B------:R-:W-:Y:S01]  /*0790*/  IMAD.SHL.U32 R10, R22, 0x4, RZ ;  /* 0x00000004160a7824 */ /* 0x000fe200078e00ff */
[----:B------:R-:W-:Y:S01]  /*07a0*/  UMOV UR4, 0x54442d19 ;  /* 0x54442d1900047882 */ /* 0x000fe20000000000 */
[----:B------:R-:W-:Y:S01]  /*07b0*/  UMOV UR5, 0x3bf921fb ;  /* 0x3bf921fb00057882 */ /* 0x000fe20000000000 */
[----:B------:R-:W-:Y:S02]  /*07c0*/  SHF.R.S32.HI R11, RZ, 0x1f, R25 ;  /* 0x0000001fff0b7819 */ /* 0x000fe40000011419 */
[----:B------:R-:W-:Y:S02]  /*07d0*/  ISETP.GE.AND P0, PT, R2, RZ, PT ;  /* 0x000000ff0200720c */ /* 0x000fe40003f06270 */
[C---:B------:R-:W-:Y:S02]  /*07e0*/  LOP3.LUT R10, R11.reuse, R10, RZ, 0x3c, !PT ;  /* 0x0000000a0b0a7212 */ /* 0x040fe400078e3cff */
[----:B------:R-:W-:-:S02]  /*07f0*/  LOP3.LUT R11, R11, R25, RZ, 0x3c, !PT ;  /* 0x000000190b0b7212 */ /* 0x000fc400078e3cff */
[----:B------:R-:W-:Y:S02]  /*0800*/  SHF.R.U32.HI R13, RZ, 0x1e, R24 ;  /* 0x0000001eff0d7819 */ /* 0x000fe40000011618 */
[C---:B------:R-:W-:Y:S02]  /*0810*/  LOP3.LUT R24, R25.reuse, R2, RZ, 0x3c, !PT ;  /* 0x0000000219187212 */ /* 0x040fe400078e3cff */
[----:B------:R-:W0:Y:S01]  /*0820*/  I2F.F64.S64 R10, R10 ;  /* 0x0000000a000a7312 */ /* 0x000e220000301c00 */
[----:B------:R-:W-:Y:S02]  /*0830*/  LEA.HI R13, R25, R13, RZ, 0x1 ;  /* 0x0000000d190d7211 */ /* 0x000fe400078f08ff */
[----:B------:R-:W-:-:S03]  /*0840*/  ISETP.GE.AND P1, PT, R24, RZ, PT ;  /* 0x000000ff1800720c */ /* 0x000fc60003f26270 */
[----:B------:R-:W-:-:S04]  /*0850*/  IMAD.MOV R24, RZ, RZ, -R13 ;  /* 0x000000ffff187224 */ /* 0x000fc800078e0a0d */
[----:B------:R-:W-:Y:S01]  /*0860*/  @!P0 IMAD.MOV.U32 R13, RZ, RZ, R24 ;  /* 0x000000ffff0d8224 */ /* 0x000fe200078e0018 */
[----:B0-----:R-:W-:-:S10]  /*0870*/  DMUL R22, R10, UR4 ;  /* 0x000000040a167c28 */ /* 0x001fd40008000000 */
[----:B------:R-:W0:Y:S02]  /*0880*/  F2F.F32.F64 R22, R22 ;  /* 0x0000001600167310 */ /* 0x000e240000301000 */
[----:B0-----:R-:W-:-:S07]  /*0890*/  FSEL R10, -R22, R22, !P1 ;  /* 0x00000016160a7208 */ /* 0x001fce0004800100 */
.L_x_1:
[----:B------:R-:W-:Y:S05]  /*08a0*/  BSYNC.RECONVERGENT B0 ;  /* 0x0000000000007941 */ /* 0x000fea0003800200 */
.L_x_0:
[----:B------:R-:W-:Y:S01]  /*08b0*/  FMUL R27, R3, 0.63661974668502807617 ;  /* 0x3f22f983031b7820 */ /* 0x000fe20000400000 */
[----:B------:R-:W-:Y:S02]  /*08c0*/  IMAD.MOV.U32 R24, RZ, RZ, 0x37cbac00 ;  /* 0x37cbac00ff187424 */ /* 0x000fe400078e00ff */
[----:B------:R-:W-:Y:S01]  /*08d0*/  FMUL R11, R10, R10 ;  /* 0x0000000a0a0b7220 */ /* 0x000fe20000400000 */
[----:B------:R-:W-:Y:S01]  /*08e0*/  LOP3.LUT R22, R13, 0x1, RZ, 0xc0, !PT ;  /* 0x000000010d167812 */ /* 0x000fe200078ec0ff */
[----:B------:R-:W-:Y:S01]  /*08f0*/  BSSY.RECONVERGENT B0, `(.L_x_5) ;  /* 0x0000074000007945 */ /* 0x000fe20003800200 */
[----:B------:R-:W-:Y:S01]  /*0900*/  MOV R32, 0x3effffff ;  /* 0x3effffff00207802 */ /* 0x000fe20000000f00 */
[----:B------:R-:W0:Y:S01]  /*0910*/  F2I.NTZ R27, R27 ;  /* 0x0000001b001b7305 */ /* 0x000e220000203100 */
[----:B------:R-:W-:Y:S01]  /*0920*/  FFMA R23, R11, R24, -0.0013887860113754868507 ;  /* 0xbab607ed0b177423 */ /* 0x000fe20000000018 */
[----:B------:R-:W-:Y:S01]  /*0930*/  IMAD.MOV.U32 R24, RZ, RZ, 0x3d2aaabb ;  /* 0x3d2aaabbff187424 */ /* 0x000fe200078e00ff */
[----:B------:R-:W-:-:S02]  /*0940*/  ISETP.NE.U32.AND P0, PT, R22, 0x1, PT ;  /* 0x000000011600780c */ /* 0x000fc40003f05070 */
[----:B------:R-:W-:Y:S02]  /*0950*/  FSETP.GE.AND P1, PT, |R3|, 105615, PT ;  /* 0x47ce47800300780b */ /* 0x000fe40003f26200 */
[----:B------:R-:W-:Y:S02]  /*0960*/  FSEL R22, R23, -0.00019574658654164522886, !P0 ;  /* 0xb94d415317167808 */ /* 0x000fe40004000000 */
[----:B------:R-:W-:Y:S02]  /*0970*/  FSEL R24, R24, 0.0083327032625675201416, !P0 ;  /* 0x3c0885e418187808 */ /* 0x000fe40004000000 */
[----:B------:R-:W-:Y:S02]  /*0980*/  FSEL R32, -R32, -0.16666662693023681641, !P0 ;  /* 0xbe2aaaa820207808 */ /* 0x000fe40004000100 */
[----:B------:R-:W-:Y:S01]  /*0990*/  FSEL R28, R10, 1, P0 ;  /* 0x3f8000000a1c7808 */ /* 0x000fe20000000000 */
[----:B------:R-:W-:Y:S01]  /*09a0*/  FFMA R22, R11, R22, R24 ;  /* 0x000000160b167223 */ /* 0x000fe20000000018 */
[----:B0-----:R-:W-:-:S02]  /*09b0*/  I2FP.F32.S32 R34, R27 ;  /* 0x0000001b00227245 */ /* 0x001fc40000201400 */
[----:B------:R-:W-:Y:S01]  /*09c0*/  LOP3.LUT P0, RZ, R13, 0x2, RZ, 0xc0, !PT ;  /* 0x000000020dff7812 */ /* 0x000fe2000780c0ff */
[C---:B------:R-:W-:Y:S01]  /*09d0*/  FFMA R22, R11.reuse, R22, R32 ;  /* 0x000000160b167223 */ /* 0x040fe20000000020 */
[----:B------:R-:W-:Y:S01]  /*09e0*/  FFMA R11, R11, R28, RZ ;  /* 0x0000001c0b0b7223 */ /* 0x000fe200000000ff */
[----:B------:R-:W-:-:S03]  /*09f0*/  FFMA R13, R34, -1.5707962512969970703, R3 ;  /* 0xbfc90fda220d7823 */ /* 0x000fc60000000003 */
[----:B------:R-:W-:Y:S01]  /*0a00*/  FFMA R28, R11, R22, R28 ;  /* 0x000000160b1c7223 */ /* 0x000fe2000000001c */
[----:B------:R-:W-:Y:S01]  /*0a10*/  FFMA R13, R34, -7.5497894158615963534e-08, R13 ;  /* 0xb3a22168220d7823 */ /* 0x000fe2000000000d */
[----:B------:R-:W-:-:S03]  /*0a20*/  IMAD.MOV.U32 R11, RZ, RZ, R27 ;  /* 0x000000ffff0b7224 */ /* 0x000fc600078e001b */
[----:B------:R-:W-:Y:S01]  /*0a30*/  FFMA R10, R34, -5.3903029534742383927e-15, R13 ;  /* 0xa7c234c5220a7823 */ /* 0x000fe2000000000d */
[----:B------:R-:W-:Y:S01]  /*0a40*/  P2R R13, PR, RZ, 0x2 ;  /* 0x00000002ff0d7803 */ /* 0x000fe20000000000 */
[----:B------:R-:W-:Y:S02]  /*0a50*/  @P0 FADD R28, RZ, -R28 ;  /* 0x8000001cff1c0221 */ /* 0x000fe40000000000 */
[----:B------:R-:W-:Y:S01]  /*0a60*/  IMAD.MOV.U32 R22, RZ, RZ, R10 ;  /* 0x000000ffff167224 */ /* 0x000fe200078e000a */
[----:B------:R-:W-:Y:S06]  /*0a70*/  @!P1 BRA `(.L_x_6) ;  /* 0x00000004006c9947 */ /* 0x000fec0003800000 */
[----:B------:R-:W-:-:S13]  /*0a80*/  FSETP.NEU.AND P0, PT, |R3|, +INF , PT ;  /* 0x7f8000000300780b */ /* 0x000fda0003f0d200 */
[----:B------:R-:W-:Y:S01]  /*0a90*/  @!P0 FMUL R22, RZ, R3 ;  /* 0x00000003ff168220 */ /* 0x000fe20000400000 */
[----:B------:R-:W-:Y:S01]  /*0aa0*/  @!P0 IMAD.MOV.U32 R27, RZ, RZ, RZ ;  /* 0x000000ffff1b8224 */ /* 0x000fe200078e00ff */
[----:B------:R-:W-:Y:S06]  /*0ab0*/  @!P0 BRA `(.L_x_6) ;  /* 0x00000004005c8947 */ /* 0x000fec0003800000 */
[----:B------:R-:W-:Y:S02]  /*0ac0*/  IMAD.SHL.U32 R22, R3, 0x100, RZ ;  /* 0x0000010003167824 */ /* 0x000fe400078e00ff */
[----:B------:R-:W-:Y:S02]  /*0ad0*/  HFMA2 R31, -RZ, RZ, 0, 0 ;  /* 0x00000000ff1f7431 */ /* 0x000fe400000001ff */
[----:B------:R-:W-:Y:S01]  /*0ae0*/  IMAD.MOV.U32 R27, RZ, RZ, RZ ;  /* 0x000000ffff1b7224 */ /* 0x000fe200078e00ff */
[----:B------:R-:W-:Y:S01]  /*0af0*/  UMOV UR4, URZ ;  /* 0x000000ff00047c82 */ /* 0x000fe20008000000 */
[----:B------:R-:W-:-:S07]  /*0b00*/  LOP3.LUT R33, R22, 0x80000000, RZ, 0xfc, !PT ;  /* 0x8000000016217812 */ /* 0x000fce00078efcff */
.L_x_7:
[----:B------:R-:W0:Y:S02]  /*0b10*/  LDC.64 R22, c[0x4][RZ] ;  /* 0x01000000ff167b82 */ /* 0x000e240000000a00 */
[----:B0-----:R-:W-:-:S05]  /*0b20*/  IMAD.WIDE.U32 R24, R31, 0x4, R22 ;  /* 0x000000041f187825 */ /* 0x001fca00078e0016 */
[----:B------:R-:W2:Y:S01]  /*0b30*/  LDG.E.CONSTANT R22, desc[UR6][R24.64] ;  /* 0x0000000618167981 */ /* 0x000ea2000c1e9900 */
[C---:B------:R-:W-:Y:S02]  /*0b40*/  IMAD.SHL.U32 R32, R31.reuse, 0x4, RZ ;  /* 0x000000041f207824 */ /* 0x040fe400078e00ff */
[----:B------:R-:W-:-:S03]  /*0b50*/  VIADD R31, R31, 0x1 ;  /* 0x000000011f1f7836 */ /* 0x000fc60000000000 */
[C---:B------:R-:W-:Y:S02]  /*0b60*/  ISETP.EQ.AND P0, PT, R32.reuse, 0x4, PT ;  /* 0x000000042000780c */ /* 0x040fe40003f02270 */
[C---:B------:R-:W-:Y:S02]  /*0b70*/  ISETP.EQ.AND P4, PT, R32.reuse, RZ, PT ;  /* 0x000000ff2000720c */ /* 0x040fe40003f82270 */
[C---:B------:R-:W-:Y:S02]  /*0b80*/  ISETP.EQ.AND P2, PT, R32.reuse, 0xc, PT ;  /* 0x0000000c2000780c */ /* 0x040fe40003f42270 */
[----:B------:R-:W-:Y:S01]  /*0b90*/  ISETP.EQ.AND P3, PT, R32, 0x10, PT ;  /* 0x000000102000780c */ /* 0x000fe20003f62270 */
[----:B--2---:R-:W-:-:S03]  /*0ba0*/  IMAD.WIDE.U32 R22, R22, R33, RZ ;  /* 0x0000002116167225 */ /* 0x004fc600078e00ff */
[----:B------:R-:W-:-:S04]  /*0bb0*/  IADD3 R22, P1, PT, R22, R27, RZ ;  /* 0x0000001b16167210 */ /* 0x000fc80007f3e0ff */
[----:B------:R-:W-:Y:S01]  /*0bc0*/  IADD3.X R27, PT, PT, R23, UR4, RZ, P1, !PT ;  /* 0x00000004171b7c10 */ /* 0x000fe20008ffe4ff */
[--C-:B------:R-:W-:Y:S01]  /*0bd0*/  @P0 IMAD.MOV.U32 R5, RZ, RZ, R22.reuse ;  /* 0x000000ffff050224 */ /* 0x100fe200078e0016 */
[----:B------:R-:W-:Y:S01]  /*0be0*/  ISETP.NE.AND P0, PT, R31, 0x6, PT ;  /* 0x000000061f00780c */ /* 0x000fe20003f05270 */
[--C-:B------:R-:W-:Y:S01]  /*0bf0*/  @P4 IMAD.MOV.U32 R4, RZ, RZ, R22.reuse ;  /* 0x000000ffff044224 */ /* 0x100fe200078e0016 */
[C---:B------:R-:W-:Y:S01]  /*0c00*/  ISETP.EQ.AND P1, PT, R32.reuse, 0x8, PT ;  /* 0x000000082000780c */ /* 0x040fe20003f22270 */
[----:B------:R-:W-:Y:S01]  /*0c10*/  @P3 IMAD.MOV.U32 R8, RZ, RZ, R22 ;  /* 0x000000ffff083224 */ /* 0x000fe200078e0016 */
[----:B------:R-:W-:Y:S02]  /*0c20*/  ISETP.EQ.AND P4, PT, R32, 0x14, PT ;  /* 0x000000142000780c */ /* 0x000fe40003f82270 */
[----:B------:R-:W-:-:S09]  /*0c30*/  @P2 MOV R7, R22 ;  /* 0x0000001600072202 */ /* 0x000fd20000000f00 */
[--C-:B------:R-:W-:Y:S02]  /*0c40*/  @P1 IMAD.MOV.U32 R6, RZ, RZ, R22.reuse ;  /* 0x000000ffff061224 */ /* 0x100fe400078e0016 */
[----:B------:R-:W-:Y:S01]  /*0c50*/  @P4 IMAD.MOV.U32 R9, RZ, RZ, R22 ;  /* 0x000000ffff094224 */ /* 0x000fe200078e0016 */
[----:B------:R-:W-:Y:S06]  /*0c60*/  @P0 BRA `(.L_x_7) ;  /* 0xfffffffc00a80947 */ /* 0x000fec000383ffff */
        /* <DEDUP_REMOVED lines=11> */
[C---:B------:R-:W-:Y:S02]  /*0d20*/  ISETP.EQ.AND P4, PT, R25.reuse, RZ, PT ;  /* 0x000000ff1900720c */ /* 0x040fe40003f82270 */
[----:B------:R-:W-:-:S03]  /*0d30*/  ISETP.EQ.AND P5, PT, R25, 0x4, PT ;  /* 0x000000041900780c */ /* 0x000fc60003fa2270 */
[----:B------:R-:W-:Y:S01]  /*0d40*/  @P2 IMAD.MOV.U32 R31, RZ, RZ, R4 ;  /* 0x000000ffff1f2224 */ /* 0x000fe200078e0004 */
[C---:B------:R-:W-:Y:S01]  /*0d50*/  ISETP.EQ.AND P2, PT, R25.reuse, -0x8, PT ;  /* 0xfffffff81900780c */ /* 0x040fe20003f42270 */
[--C-:B------:R-:W-:Y:S01]  /*0d60*/  @P3 IMAD.MOV.U32 R31, RZ, RZ, R5.reuse ;  /* 0x000000ffff1f3224 */ /* 0x100fe200078e0005 */
[----:B------:R-:W-:Y:S01]  /*0d70*/  @P3 MOV R23, R4 ;  /* 0x0000000400173202 */ /* 0x000fe20000000f00 */
[----:B------:R-:W-:Y:S01]  /*0d80*/  @P0 IMAD.MOV.U32 R23, RZ, RZ, R5 ;  /* 0x000000ffff170224 */ /* 0x000fe200078e0005 */
[----:B------:R-:W-:Y:S01]  /*0d90*/  ISETP.EQ.AND P3, PT, R25, -0x4, PT ;  /* 0xfffffffc1900780c */ /* 0x000fe20003f62270 */
[--C-:B------:R-:W-:Y:S02]  /*0da0*/  @P0 IMAD.MOV.U32 R31, RZ, RZ, R6.reuse ;  /* 0x000000ffff1f0224 */ /* 0x100fe400078e0006 */
[----:B------:R-:W-:Y:S02]  /*0db0*/  @P1 IMAD.MOV.U32 R23, RZ, RZ, R6 ;  /* 0x000000ffff171224 */ /* 0x000fe400078e0006 */
[----:B------:R-:W-:-:S04]  /*0dc0*/  @P1 IMAD.MOV.U32 R31, RZ, RZ, R7 ;  /* 0x000000ffff1f1224 */ /* 0x000fc800078e0007 */
[----:B------:R-:W-:Y:S01]  /*0dd0*/  @P2 MOV R23, R7 ;  /* 0x0000000700172202 */ /* 0x000fe20000000f00 */
[----:B------:R-:W-:-:S03]  /*0de0*/  @P2 IMAD.MOV.U32 R31, RZ, RZ, R8 ;  /* 0x000000ffff1f2224 */ /* 0x000fc600078e0008 */
[----:B------:R-:W-:Y:S02]  /*0df0*/  @P3 IMAD.MOV.U32 R23, RZ, RZ, R8 ;  /* 0x000000ffff173224 */ /* 0x000fe400078e0008 */
[--C-:B------:R-:W-:Y:S02]  /*0e00*/  @P3 IMAD.MOV.U32 R31, RZ, RZ, R9.reuse ;  /* 0x000000ffff1f3224 */ /* 0x100fe400078e0009 */
[----:B------:R-:W-:Y:S01]  /*0e10*/  @P4 IMAD.MOV.U32 R23, RZ, RZ, R9 ;  /* 0x000000ffff174224 */ /* 0x000fe200078e0009 */
[----:B------:R-:W-:Y:S01]  /*0e20*/  @P5 MOV R23, R27 ;  /* 0x0000001b00175202 */ /* 0x000fe20000000f00 */
[----:B------:R-:W-:Y:S01]  /*0e30*/  @P4 IMAD.MOV.U32 R31, RZ, RZ, R27 ;  /* 0x000000ffff1f4224 */ /* 0x000fe200078e001b */
[----:B------:R-:W-:Y:S06]  /*0e40*/  @!P6 BRA `(.L_x_9) ;  /* 0x00000000002ce947 */ /* 0x000fec0003800000 */
[----:B------:R-:W-:Y:S01]  /*0e50*/  @P0 IMAD.MOV.U32 R24, RZ, RZ, R4 ;  /* 0x000000ffff180224 */ /* 0x000fe200078e0004 */
[----:B------:R-:W-:Y:S01]  /*0e60*/  ISETP.EQ.AND P0, PT, R25, 0x8, PT ;  /* 0x000000081900780c */ /* 0x000fe20003f02270 */
[----:B------:R-:W-:Y:S01]  /*0e70*/  @P1 IMAD.MOV.U32 R24, RZ, RZ, R5 ;  /* 0x000000ffff181224 */ /* 0x000fe200078e0005 */
[----:B------:R-:W-:Y:S01]  /*0e80*/  LOP3.LUT R22, R22, 0x1f, RZ, 0xc0, !PT ;  /* 0x0000001f16167812 */ /* 0x000fe200078ec0ff */
[----:B------:R-:W-:Y:S02]  /*0e90*/  @P2 IMAD.MOV.U32 R24, RZ, RZ, R6 ;  /* 0x000000ffff182224 */ /* 0x000fe400078e0006 */
[----:B------:R-:W-:Y:S01]  /*0ea0*/  @P3 IMAD.MOV.U32 R24, RZ, RZ, R7 ;  /* 0x000000ffff183224 */ /* 0x000fe200078e0007 */
[----:B------:R-:W-:Y:S01]  /*0eb0*/  SHF.L.W.U32.HI R31, R23, R22, R31 ;  /* 0x00000016171f7219 */ /* 0x000fe20000010e1f */
[----:B------:R-:W-:Y:S01]  /*0ec0*/  @P4 IMAD.MOV.U32 R24, RZ, RZ, R8 ;  /* 0x000000ffff184224 */ /* 0x000fe200078e0008 */
[----:B------:R-:W-:-:S05]  /*0ed0*/  @P5 MOV R24, R9 ;  /* 0x0000000900185202 */ /* 0x000fca0000000f00 */
[----:B------:R-:W-:-:S05]  /*0ee0*/  @P0 IMAD.MOV.U32 R24, RZ, RZ, R27 ;  /* 0x000000ffff180224 */ /* 0x000fca00078e001b */
[----:B------:R-:W-:-:S07]  /*0ef0*/  SHF.L.W.U32.HI R23, R24, R22, R23 ;  /* 0x0000001618177219 */ /* 0x000fce0000010e17 */
.L_x_9:
[----:B------:R-:W-:Y:S05]  /*0f00*/  BSYNC.RECONVERGENT B1 ;  /* 0x0000000000017941 */ /* 0x000fea0003800200 */
.L_x_8:
        /* <DEDUP_REMOVED lines=18> */
.L_x_6:
[----:B------:R-:W-:Y:S05]  /*1030*/  BSYNC.RECONVERGENT B0 ;  /* 0x0000000000007941 */ /* 0x000fea0003800200 */
.L_x_5:
[----:B-----5:R-:W-:Y:S01]  /*1040*/  FMUL R23, R12, 0.017453292384743690491 ;  /* 0x3c8efa350c177820 */ /* 0x020fe20000400000 */
[----:B------:R-:W-:Y:S01]  /*1050*/  IMAD.MOV.U32 R12, RZ, RZ, 0x37cbac00 ;  /* 0x37cbac00ff0c7424 */ /* 0x000fe200078e00ff */
[----:B------:R-:W-:Y:S01]  /*1060*/  LOP3.LUT R25, R27, 0x1, RZ, 0xc0, !PT ;  /* 0x000000011b197812 */ /* 0x000fe200078ec0ff */
[----:B------:R-:W-:Y:S01]  /*1070*/  BSSY.RECONVERGENT B0, `(.L_x_10) ;  /* 0x0000075000007945 */ /* 0x000fe20003800200 */
[----:B------:R-:W-:Y:S01]  /*1080*/  FFMA R26, R26, 0.017453292384743690491, -R23 ;  /* 0x3c8efa351a1a7823 */ /* 0x000fe20000000817 */
[----:B------:R-:W-:Y:S01]  /*1090*/  FMUL R23, R22, R22 ;  /* 0x0000001616177220 */ /* 0x000fe20000400000 */
[----:B------:R-:W-:Y:S01]  /*10a0*/  ISETP.NE.U32.AND P0, PT, R25, 0x1, PT ;  /* 0x000000011900780c */ /* 0x000fe20003f05070 */
[----:B------:R-:W-:Y:S02]  /*10b0*/  IMAD.MOV.U32 R25, RZ, RZ, 0x3effffff ;  /* 0x3effffffff197424 */ /* 0x000fe400078e00ff */
[----:B------:R-:W-:Y:S01]  /*10c0*/  FMUL R31, R26, 0.63661974668502807617 ;  /* 0x3f22f9831a1f7820 */ /* 0x000fe20000400000 */
[----:B------:R-:W-:Y:S01]  /*10d0*/  FFMA R24, R23, R12, -0.0013887860113754868507 ;  /* 0xbab607ed17187423 */ /* 0x000fe2000000000c */
[----:B------:R-:W-:-:S02]  /*10e0*/  MOV R32, 0x3d2aaabb ;  /* 0x3d2aaabb00207802 */ /* 0x000fc40000000f00 */
[----:B------:R-:W-:Y:S02]  /*10f0*/  FSEL R25, -R25, -0.16666662693023681641, !P0 ;  /* 0xbe2aaaa819197808 */ /* 0x000fe40004000100 */
[----:B------:R-:W0:Y:S01]  /*1100*/  F2I.NTZ R31, R31 ;  /* 0x0000001f001f7305 */ /* 0x000e220000203100 */
[----:B------:R-:W-:Y:S02]  /*1110*/  FSEL R24, R24, -0.00019574658654164522886, !P0 ;  /* 0xb94d415318187808 */ /* 0x000fe40004000000 */
[----:B------:R-:W-:Y:S02]  /*1120*/  FSEL R32, R32, 0.0083327032625675201416, !P0 ;  /* 0x3c0885e420207808 */ /* 0x000fe40004000000 */
[----:B------:R-:W-:Y:S02]  /*1130*/  FSEL R22, R22, 1, P0 ;  /* 0x3f80000016167808 */ /* 0x000fe40000000000 */
[----:B------:R-:W-:Y:S01]  /*1140*/  LOP3.LUT P0, RZ, R27, 0x2, RZ, 0xc0, !PT ;  /* 0x000000021bff7812 */ /* 0x000fe2000780c0ff */
[----:B------:R-:W-:Y:S01]  /*1150*/  FFMA R24, R23, R24, R32 ;  /* 0x0000001817187223 */ /* 0x000fe20000000020 */
[----:B------:R-:W-:-:S03]  /*1160*/  FSETP.GE.AND P1, PT, |R26|, 105615, PT ;  /* 0x47ce47801a00780b */ /* 0x000fc60003f26200 */
[C---:B------:R-:W-:Y:S01]  /*1170*/  FFMA R24, R23.reuse, R24, R25 ;  /* 0x0000001817187223 */ /* 0x040fe20000000019 */
[----:B------:R-:W-:Y:S01]  /*1180*/  FFMA R23, R23, R22, RZ ;  /* 0x0000001617177223 */ /* 0x000fe200000000ff */
[----:B0-----:R-:W-:-:S03]  /*1190*/  I2FP.F32.S32 R25, R31 ;  /* 0x0000001f00197245 */ /* 0x001fc60000201400 */
[----:B------:R-:W-:Y:S02]  /*11a0*/  FFMA R23, R23, R24, R22 ;  /* 0x0000001817177223 */ /* 0x000fe40000000016 */
[C---:B------:R-:W-:Y:S02]  /*11b0*/  FFMA R22, R25.reuse, -1.5707962512969970703, R26 ;  /* 0xbfc90fda19167823 */ /* 0x040fe4000000001a */
[----:B------:R-:W-:Y:S02]  /*11c0*/  @P0 FADD R23, RZ, -R23 ;  /* 0x80000017ff170221 */ /* 0x000fe40000000000 */
[C---:B------:R-:W-:Y:S02]  /*11d0*/  FFMA R22, R25.reuse, -7.5497894158615963534e-08, R22 ;  /* 0xb3a2216819167823 */ /* 0x040fe40000000016 */
[----:B------:R-:W-:Y:S02]  /*11e0*/  FMUL R28, R28, R23 ;  /* 0x000000171c1c7220 */ /* 0x000fe40000400000 */
[----:B------:R-:W-:Y:S01]  /*11f0*/  FFMA R22, R25, -5.3903029534742383927e-15, R22 ;  /* 0xa7c234c519167823 */ /* 0x000fe20000000016 */
[----:B------:R-:W-:Y:S06]  /*1200*/  @!P1 BRA `(.L_x_11) ;  /* 0x00000004006c9947 */ /* 0x000fec0003800000 */
[----:B------:R-:W-:-:S13]  /*1210*/  FSETP.NEU.AND P0, PT, |R26|, +INF , PT ;  /* 0x7f8000001a00780b */ /* 0x000fda0003f0d200 */
[----:B------:R-:W-:Y:S01]  /*1220*/  @!P0 FMUL R22, RZ, R26 ;  /* 0x0000001aff168220 */ /* 0x000fe20000400000 */
[----:B------:R-:W-:Y:S01]  /*1230*/  @!P0 IMAD.MOV.U32 R31, RZ, RZ, RZ ;  /* 0x000000ffff1f8224 */ /* 0x000fe200078e00ff */
[----:B------:R-:W-:Y:S06]  /*1240*/  @!P0 BRA `(.L_x_11) ;  /* 0x00000004005c8947 */ /* 0x000fec0003800000 */
[----:B------:R-:W-:Y:S01]  /*1250*/  IMAD.SHL.U32 R22, R26, 0x100, RZ ;  /* 0x000001001a167824 */ /* 0x000fe200078e00ff */
[----:B------:R-:W-:Y:S01]  /*1260*/  UMOV UR4, URZ ;  /* 0x000000ff00047c82 */ /* 0x000fe20008000000 */
[----:B------:R-:W-:Y:S02]  /*1270*/  IMAD.MOV.U32 R27, RZ, RZ, RZ ;  /* 0x000000ffff1b7224 */ /* 0x000fe400078e00ff */
[----:B------:R-:W-:Y:S01]  /*1280*/  IMAD.MOV.U32 R31, RZ, RZ, RZ ;  /* 0x000000ffff1f7224 */ /* 0x000fe200078e00ff */
[----:B------:R-:W-:-:S07]  /*1290*/  LOP3.LUT R33, R22, 0x80000000, RZ, 0xfc, !PT ;  /* 0x8000000016217812 */ /* 0x000fce00078efcff */
.L_x_12:
[----:B------:R-:W0:Y:S02]  /*12a0*/  LDC.64 R22, c[0x4][RZ] ;  /* 0x01000000ff167b82 */ /* 0x000e240000000a00 */
[----:B0-----:R-:W-:-:S05]  /*12b0*/  IMAD.WIDE.U32 R24, R31, 0x4, R22 ;  /* 0x000000041f187825 */ /* 0x001fca00078e0016 */
[----:B------:R-:W2:Y:S01]  /*12c0*/  LDG.E.CONSTANT R22, desc[UR6][R24.64] ;  /* 0x0000000618167981 */ /* 0x000ea2000c1e9900 */
[C---:B------:R-:W-:Y:S01]  /*12d0*/  SHF.L.U32 R32, R31.reuse, 0x2, RZ ;  /* 0x000000021f207819 */ /* 0x040fe200000006ff */
        /* <DEDUP_REMOVED lines=31> */
[--C-:B------:R-:W-:Y:S01]  /*14d0*/  @P2 IMAD.MOV.U32 R31, RZ, RZ, R4.reuse ;  /* 0x000000ffff1f2224 */ /* 0x100fe200078e0004 */
[C---:B------:R-:W-:Y:S01]  /*14e0*/  ISETP.EQ.AND P2, PT, R25.reuse, -0x8, PT ;  /* 0xfffffff81900780c */ /* 0x040fe20003f42270 */
[----:B------:R-:W-:Y:S01]  /*14f0*/  @P3 IMAD.MOV.U32 R23, RZ, RZ, R4 ;  /* 0x000000ffff173224 */ /* 0x000fe200078e0004 */
[----:B------:R-:W-:Y:S01]  /*1500*/  @P3 MOV R31, R5 ;  /* 0x00000005001f3202 */ /* 0x000fe20000000f00 */
[----:B------:R-:W-:Y:S01]  /*1510*/  @P0 IMAD.MOV.U32 R23, RZ, RZ, R5 ;  /* 0x000000ffff170224 */ /* 0x000fe200078e0005 */
[----:B------:R-:W-:Y:S01]  /*1520*/  ISETP.EQ.AND P3, PT, R25, -0x4, PT ;  /* 0xfffffffc1900780c */ /* 0x000fe20003f62270 */
[--C-:B------:R-:W-:Y:S02]  /*1530*/  @P0 IMAD.MOV.U32 R31, RZ, RZ, R6.reuse ;  /* 0x000000ffff1f0224 */ /* 0x100fe400078e0006 */
[----:B------:R-:W-:Y:S02]  /*1540*/  @P1 IMAD.MOV.U32 R23, RZ, RZ, R6 ;  /* 0x000000ffff171224 */ /* 0x000fe400078e0006 */
[----:B------:R-:W-:-:S04]  /*1550*/  @P1 IMAD.MOV.U32 R31, RZ, RZ, R7 ;  /* 0x000000ffff1f1224 */ /* 0x000fc800078e0007 */
[----:B------:R-:W-:Y:S01]  /*1560*/  @P2 IMAD.MOV.U32 R23, RZ, RZ, R7 ;  /* 0x000000ffff172224 */ /* 0x000fe200078e0007 */
[----:B------:R-:W-:-:S03]  /*1570*/  @P2 MOV R31, R8 ;  /* 0x00000008001f2202 */ /* 0x000fc60000000f00 */
[----:B------:R-:W-:Y:S02]  /*1580*/  @P3 IMAD.MOV.U32 R23, RZ, RZ, R8 ;  /* 0x000000ffff173224 */ /* 0x000fe400078e0008 */
[--C-:B------:R-:W-:Y:S02]  /*1590*/  @P3 IMAD.MOV.U32 R31, RZ, RZ, R9.reuse ;  /* 0x000000ffff1f3224 */ /* 0x100fe400078e0009 */
[----:B------:R-:W-:Y:S02]  /*15a0*/  @P4 IMAD.MOV.U32 R23, RZ, RZ, R9 ;  /* 0x000000ffff174224 */ /* 0x000fe400078e0009 */
[--C-:B------:R-:W-:Y:S02]  /*15b0*/  @P4 IMAD.MOV.U32 R31, RZ, RZ, R27.reuse ;  /* 0x000000ffff1f4224 */ /* 0x100fe400078e001b */
[----:B------:R-:W-:Y:S01]  /*15c0*/  @P5 IMAD.MOV.U32 R23, RZ, RZ, R27 ;  /* 0x000000ffff175224 */ /* 0x000fe200078e001b */
        /* <DEDUP_REMOVED lines=12> */
.L_x_14:
[----:B------:R-:W-:Y:S05]  /*1690*/  BSYNC.RECONVERGENT B1 ;  /* 0x0000000000017941 */ /* 0x000fea0003800200 */
.L_x_13:
        /* <DEDUP_REMOVED lines=18> */
.L_x_11:
[----:B------:R-:W-:Y:S05]  /*17c0*/  BSYNC.RECONVERGENT B0 ;  /* 0x0000000000007941 */ /* 0x000fea0003800200 */
.L_x_10:
[----:B------:R-:W-:Y:S01]  /*17d0*/  FMUL R23, R22, R22 ;  /* 0x0000001616177220 */ /* 0x000fe20000400000 */
[----:B------:R-:W-:Y:S01]  /*17e0*/  LOP3.LUT R25, R31, 0x1, RZ, 0xc0, !PT ;  /* 0x000000011f197812 */ /* 0x000fe200078ec0ff */
[----:B------:R-:W-:Y:S01]  /*17f0*/  IMAD.MOV.U32 R26, RZ, RZ, 0x3d2aaabb ;  /* 0x3d2aaabbff1a7424 */ /* 0x000fe200078e00ff */
[----:B------:R-:W-:Y:S01]  /*1800*/  MOV R27, 0x3effffff ;  /* 0x3effffff001b7802 */ /* 0x000fe20000000f00 */
[----:B------:R-:W-:Y:S01]  /*1810*/  FFMA R24, R23, R12, -0.0013887860113754868507 ;  /* 0xbab607ed17187423 */ /* 0x000fe2000000000c */
[----:B------:R-:W-:Y:S01]  /*1820*/  ISETP.NE.U32.AND P0, PT, R25, 0x1, PT ;  /* 0x000000011900780c */ /* 0x000fe20003f05070 */
[----:B------:R-:W-:Y:S01]  /*1830*/  VIADD R31, R31, 0x1 ;  /* 0x000000011f1f7836 */ /* 0x000fe20000000000 */
[----:B------:R-:W-:Y:S01]  /*1840*/  FSETP.GE.AND P2, PT, |R2|, 105615, PT ;  /* 0x47ce47800200780b */ /* 0x000fe20003f46200 */
[----:B------:R-:W-:Y:S01]  /*1850*/  BSSY.RECONVERGENT B0, `(.L_x_15) ;  /* 0x0000068000007945 */ /* 0x000fe20003800200 */
[----:B------:R-:W-:Y:S02]  /*1860*/  FSEL R24, R24, -0.00019574658654164522886, P0 ;  /* 0xb94d415318187808 */ /* 0x000fe40000000000 */
[----:B------:R-:W-:-:S02]  /*1870*/  FSEL R32, R26, 0.0083327032625675201416, P0 ;  /* 0x3c0885e41a207808 */ /* 0x000fc40000000000 */
[----:B------:R-:W-:Y:S02]  /*1880*/  LOP3.LUT P1, RZ, R31, 0x2, RZ, 0xc0, !PT ;  /* 0x000000021fff7812 */ /* 0x000fe4000782c0ff */
[----:B------:R-:W-:Y:S01]  /*1890*/  FSEL R22, R22, 1, !P0 ;  /* 0x3f80000016167808 */ /* 0x000fe20004000000 */
[----:B------:R-:W-:Y:S01]  /*18a0*/  FFMA R24, R23, R24, R32 ;  /* 0x0000001817187223 */ /* 0x000fe20000000020 */
[----:B------:R-:W-:-:S03]  /*18b0*/  FSEL R31, -R27, -0.16666662693023681641, P0 ;  /* 0xbe2aaaa81b1f7808 */ /* 0x000fc60000000100 */
[C---:B------:R-:W-:Y:S02]  /*18c0*/  FFMA R25, R23.reuse, R22, RZ ;  /* 0x0000001617197223 */ /* 0x040fe400000000ff */
[----:B------:R-:W-:-:S04]  /*18d0*/  FFMA R24, R23, R24, R31 ;  /* 0x0000001817187223 */ /* 0x000fc8000000001f */
[----:B------:R-:W-:-:S04]  /*18e0*/  FFMA R25, R25, R24, R22 ;  /* 0x0000001819197223 */ /* 0x000fc80000000016 */
[----:B------:R-:W-:-:S04]  /*18f0*/  @P1 FADD R25, RZ, -R25 ;  /* 0x80000019ff191221 */ /* 0x000fc80000000000 */
[----:B------:R-:W-:Y:S01]  /*1900*/  FMUL R28, R28, R25 ;  /* 0x000000191c1c7220 */ /* 0x000fe20000400000 */
        /* <DEDUP_REMOVED lines=10> */
.L_x_17:
[----:B------:R-:W0:Y:S02]  /*19b0*/  LDC.64 R22, c[0x4][RZ] ;  /* 0x01000000ff167b82 */ /* 0x000e240000000a00 */
[----:B0-----:R-:W-:-:S06]  /*19c0*/  IMAD.WIDE.U32 R22, R31, 0x4, R22 ;  /* 0x000000041f167825 */ /* 0x001fcc00078e0016 */
[----:B------:R-:W2:Y:S01]  /*19d0*/  LDG.E.CONSTANT R22, desc[UR6][R22.64] ;  /* 0x0000000616167981 */ /* 0x000ea2000c1e9900 */
[C---:B------:R-:W-:Y:S01]  /*19e0*/  IMAD.SHL.U32 R30, R31.reuse, 0x4, RZ ;  /* 0x000000041f1e7824 */ /* 0x040fe200078e00ff */
[----:B------:R-:W-:-:S04]  /*19f0*/  IADD3 R31, PT, PT, R31, 0x1, RZ ;  /* 0x000000011f1f7810 */ /* 0x000fc80007ffe0ff */
[C---:B------:R-:W-:Y:S02]  /*1a00*/  ISETP.EQ.AND P5, PT, R30.reuse, RZ, PT ;  /* 0x000000ff1e00720c */ /* 0x040fe40003fa2270 */
[C---:B------:R-:W-:Y:S02]  /*1a10*/  ISETP.EQ.AND P4, PT, R30.reuse, 0x4, PT ;  /* 0x000000041e00780c */ /* 0x040fe40003f82270 */
[C---:B------:R-:W-:Y:S02]  /*1a20*/  ISETP.EQ.AND P3, PT, R30.reuse, 0x8, PT ;  /* 0x000000081e00780c */ /* 0x040fe40003f62270 */
        /* <DEDUP_REMOVED lines=8> */
[----:B------:R-:W-:Y:S01]  /*1ab0*/  ISETP.EQ.AND P0, PT, R30, 0x14, PT ;  /* 0x000000141e00780c */ /* 0x000fe20003f02270 */
[--C-:B------:R-:W-:Y:S02]  /*1ac0*/  @P3 IMAD.MOV.U32 R6, RZ, RZ, R24.reuse ;  /* 0x000000ffff063224 */ /* 0x100fe400078e0018 */
[--C-:B------:R-:W-:Y:S02]  /*1ad0*/  @P2 IMAD.MOV.U32 R7, RZ, RZ, R24.reuse ;  /* 0x000000ffff072224 */ /* 0x100fe400078e0018 */
[----:B------:R-:W-:-:S08]  /*1ae0*/  @P1 IMAD.MOV.U32 R8, RZ, RZ, R24 ;  /* 0x000000ffff081224 */ /* 0x000fd000078e0018 */
[----:B------:R-:W-:Y:S01]  /*1af0*/  @P0 MOV R9, R24 ;  /* 0x0000001800090202 */ /* 0x000fe20000000f00 */
        /* <DEDUP_REMOVED lines=16> */
[----:B------:R-:W-:Y:S02]  /*1c00*/  @P4 IMAD.MOV.U32 R22, RZ, RZ, R4 ;  /* 0x000000ffff164224 */ /* 0x000fe400078e0004 */
[----:B------:R-:W-:Y:S01]  /*1c10*/  @P4 IMAD.MOV.U32 R30, RZ, RZ, R5 ;  /* 0x000000ffff1e4224 */ /* 0x000fe200078e0005 */
[----:B------:R-:W-:Y:S01]  /*1c20*/  ISETP.EQ.AND P4, PT, R25, RZ, PT ;  /* 0x000000ff1900720c */ /* 0x000fe20003f82270 */
[--C-:B------:R-:W-:Y:S01]  /*1c30*/  @P0 IMAD.MOV.U32 R30, RZ, RZ, R6.reuse ;  /* 0x000000ffff1e0224 */ /* 0x100fe200078e0006 */
[----:B------:R-:W-:Y:S01]  /*1c40*/  @P0 MOV R22, R5 ;  /* 0x0000000500160202 */ /* 0x000fe20000000f00 */
[----:B------:R-:W-:Y:S02]  /*1c50*/  @P1 IMAD.MOV.U32 R22, RZ, RZ, R6 ;  /* 0x000000ffff161224 */ /* 0x000fe400078e0006 */
[----:B------:R-:W-:-:S02]  /*1c60*/  @P1 IMAD.MOV.U32 R30, RZ, RZ, R7 ;  /* 0x000000ffff1e1224 */ /* 0x000fc400078e0007 */
[----:B------:R-:W-:Y:S02]  /*1c70*/  @P2 IMAD.MOV.U32 R22, RZ, RZ, R7 ;  /* 0x000000ffff162224 */ /* 0x000fe400078e0007 */
[----:B------:R-:W-:Y:S01]  /*1c80*/  @P2 IMAD.MOV.U32 R30, RZ, RZ, R8 ;  /* 0x000000ffff1e2224 */ /* 0x000fe200078e0008 */
[----:B------:R-:W-:Y:S01]  /*1c90*/  @P3 MOV R22, R8 ;  /* 0x0000000800163202 */ /* 0x000fe20000000f00 */
[--C-:B------:R-:W-:Y:S02]  /*1ca0*/  @P3 IMAD.MOV.U32 R30, RZ, RZ, R9.reuse ;  /* 0x000000ffff1e3224 */ /* 0x100fe400078e0009 */
[----:B------:R-:W-:Y:S02]  /*1cb0*/  @P4 IMAD.MOV.U32 R22, RZ, RZ, R9 ;  /* 0x000000ffff164224 */ /* 0x000fe400078e0009 */
[--C-:B------:R-:W-:Y:S02]  /*1cc0*/  @P4 IMAD.MOV.U32 R30, RZ, RZ, R29.reuse ;  /* 0x000000ffff1e4224 */ /* 0x100fe400078e001d */
[----:B------:R-:W-:Y:S01]  /*1cd0*/  @P5 IMAD.MOV.U32 R22, RZ, RZ, R29 ;  /* 0x000000ffff165224 */ /* 0x000fe200078e001d */
[----:B------:R-:W-:Y:S06]  /*1ce0*/  @!P6 BRA `(.L_x_19) ;  /* 0x00000000002ce947 */ /* 0x000fec0003800000 */
[----:B------:R-:W-:Y:S01]  /*1cf0*/  @P0 IMAD.MOV.U32 R23, RZ, RZ, R4 ;  /* 0x000000ffff170224 */ /* 0x000fe200078e0004 */
[----:B------:R-:W-:Y:S02]  /*1d00*/  ISETP.EQ.AND P0, PT, R25, 0x8, PT ;  /* 0x000000081900780c */ /* 0x000fe40003f02270 */
[----:B------:R-:W-:Y:S01]  /*1d10*/  @P1 MOV R23, R5 ;  /* 0x0000000500171202 */ /* 0x000fe20000000f00 */
[----:B------:R-:W-:Y:S01]  /*1d20*/  @P2 IMAD.MOV.U32 R23, RZ, RZ, R6 ;  /* 0x000000ffff172224 */ /* 0x000fe200078e0006 */
[----:B------:R-:W-:Y:S01]  /*1d30*/  LOP3.LUT R25, R24, 0x1f, RZ, 0xc0, !PT ;  /* 0x0000001f18197812 */ /* 0x000fe200078ec0ff */
[----:B------:R-:W-:Y:S02]  /*1d40*/  @P3 IMAD.MOV.U32 R23, RZ, RZ, R7 ;  /* 0x000000ffff173224 */ /* 0x000fe400078e0007 */
[----:B------:R-:W-:Y:S01]  /*1d50*/  @P4 IMAD.MOV.U32 R23, RZ, RZ, R8 ;  /* 0x000000ffff174224 */ /* 0x000fe200078e0008 */
[----:B------:R-:W-:Y:S01]  /*1d60*/  SHF.L.W.U32.HI R30, R22, R25, R30 ;  /* 0x00000019161e7219 */ /* 0x000fe20000010e1e */
[----:B------:R-:W-:-:S04]  /*1d70*/  @P5 IMAD.MOV.U32 R23, RZ, RZ, R9 ;  /* 0x000000ffff175224 */ /* 0x000fc800078e0009 */
[----:B------:R-:W-:-:S05]  /*1d80*/  @P0 IMAD.MOV.U32 R23, RZ, RZ, R29 ;  /* 0x000000ffff170224 */ /* 0x000fca00078e001d */
[----:B------:R-:W-:-:S07]  /*1d90*/  SHF.L.W.U32.HI R22, R23, R25, R22 ;  /* 0x0000001917167219 */ /* 0x000fce0000010e16 */
.L_x_19:
[----:B------:R-:W-:Y:S05]  /*1da0*/  BSYNC.RECONVERGENT B1 ;  /* 0x0000000000017941 */ /* 0x000fea0003800200 */
.L_x_18:
[C---:B------:R-:W-:Y:S01]  /*1db0*/  SHF.L.W.U32.HI R29, R22.reuse, 0x2, R30 ;  /* 0x00000002161d7819 */ /* 0x040fe20000010e1e */
[----:B------:R-:W-:Y:S01]  /*1dc0*/  UMOV UR4, 0x54442d19 ;  /* 0x54442d1900047882 */ /* 0x000fe20000000000 */
[----:B------:R-:W-:Y:S01]  /*1dd0*/  SHF.L.U32 R22, R22, 0x2, RZ ;  /* 0x0000000216167819 */ /* 0x000fe200000006ff */
        /* <DEDUP_REMOVED lines=15> */
.L_x_16:
[----:B------:R-:W-:Y:S05]  /*1ed0*/  BSYNC.RECONVERGENT B0 ;  /* 0x0000000000007941 */ /* 0x000fea0003800200 */
.L_x_15:
[----:B------:R-:W-:Y:S01]  /*1ee0*/  FMUL R2, R29, R29 ;  /* 0x0000001d1d027220 */ /* 0x000fe20000400000 */
[C---:B------:R-:W-:Y:S01]  /*1ef0*/  LOP3.LUT R22, R30.reuse, 0x1, RZ, 0xc0, !PT ;  /* 0x000000011e167812 */ /* 0x040fe200078ec0ff */
[----:B------:R-:W-:Y:S01]  /*1f00*/  VIADD R30, R30, 0x1 ;  /* 0x000000011e1e7836 */ /* 0x000fe20000000000 */
[----:B------:R-:W-:Y:S01]  /*1f10*/  ISETP.NE.AND P2, PT, R13, RZ, PT ;  /* 0x000000ff0d00720c */ /* 0x000fe20003f45270 */
[----:B------:R-:W-:Y:S01]  /*1f20*/  FFMA R13, R2, R12, -0.0013887860113754868507 ;  /* 0xbab607ed020d7423 */ /* 0x000fe2000000000c */
[----:B------:R-:W-:Y:S01]  /*1f30*/  ISETP.NE.U32.AND P0, PT, R22, 0x1, PT ;  /* 0x000000011600780c */ /* 0x000fe20003f05070 */
[----:B------:R-:W-:Y:S01]  /*1f40*/  BSSY.RECONVERGENT B0, `(.L_x_20) ;  /* 0x0000067000007945 */ /* 0x000fe20003800200 */
[----:B------:R-:W-:Y:S02]  /*1f50*/  LOP3.LUT P1, RZ, R30, 0x2, RZ, 0xc0, !PT ;  /* 0x000000021eff7812 */ /* 0x000fe4000782c0ff */
[----:B------:R-:W-:Y:S02]  /*1f60*/  FSEL R13, R13, -0.00019574658654164522886, P0 ;  /* 0xb94d41530d0d7808 */ /* 0x000fe40000000000 */
[----:B------:R-:W-:-:S02]  /*1f70*/  FSEL R23, R26, 0.0083327032625675201416, P0 ;  /* 0x3c0885e41a177808 */ /* 0x000fc40000000000 */
[----:B------:R-:W-:Y:S02]  /*1f80*/  FSEL R29, R29, 1, !P0 ;  /* 0x3f8000001d1d7808 */ /* 0x000fe40004000000 */
[----:B------:R-:W-:Y:S01]  /*1f90*/  FSEL R24, -R27, -0.16666662693023681641, P0 ;  /* 0xbe2aaaa81b187808 */ /* 0x000fe20000000100 */
[C---:B------:R-:W-:Y:S02]  /*1fa0*/  FFMA R13, R2.reuse, R13, R23 ;  /* 0x0000000d020d7223 */ /* 0x040fe40000000017 */
[C---:B------:R-:W-:Y:S02]  /*1fb0*/  FFMA R22, R2.reuse, R29, RZ ;  /* 0x0000001d02167223 */ /* 0x040fe400000000ff */
[----:B------:R-:W-:-:S04]  /*1fc0*/  FFMA R13, R2, R13, R24 ;  /* 0x0000000d020d7223 */ /* 0x000fc80000000018 */
[----:B------:R-:W-:-:S04]  /*1fd0*/  FFMA R29, R22, R13, R29 ;  /* 0x0000000d161d7223 */ /* 0x000fc8000000001d */
[----:B------:R-:W-:Y:S01]  /*1fe0*/  @P1 FADD R29, RZ, -R29 ;  /* 0x8000001dff1d1221 */ /* 0x000fe20000000000 */
[----:B------:R-:W-:Y:S06]  /*1ff0*/  @!P2 BRA `(.L_x_21) ;  /* 0x00000004006ca947 */ /* 0x000fec0003800000 */
[----:B------:R-:W-:-:S13]  /*2000*/  FSETP.NEU.AND P0, PT, |R3|, +INF , PT ;  /* 0x7f8000000300780b */ /* 0x000fda0003f0d200 */
[----:B------:R-:W-:Y:S01]  /*2010*/  @!P0 FMUL R10, RZ, R3 ;  /* 0x00000003ff0a8220 */ /* 0x000fe20000400000 */
[----:B------:R-:W-:Y:S01]  /*2020*/  @!P0 IMAD.MOV.U32 R11, RZ, RZ, RZ ;  /* 0x000000ffff0b8224 */ /* 0x000fe200078e00ff */
[----:B------:R-:W-:Y:S06]  /*2030*/  @!P0 BRA `(.L_x_21) ;  /* 0x00000004005c8947 */ /* 0x000fec0003800000 */
[----:B------:R-:W-:Y:S01]  /*2040*/  IMAD.SHL.U32 R2, R3, 0x100, RZ ;  /* 0x0000010003027824 */ /* 0x000fe200078e00ff */
[----:B------:R-:W-:Y:S01]  /*2050*/  MOV R13, RZ ;  /* 0x000000ff000d7202 */ /* 0x000fe20000000f00 */
[----:B------:R-:W-:Y:S01]  /*2060*/  IMAD.MOV.U32 R25, RZ, RZ, RZ ;  /* 0x000000ffff197224 */ /* 0x000fe200078e00ff */
[----:B------:R-:W-:Y:S02]  /*2070*/  UMOV UR4, URZ ;  /* 0x000000ff00047c82 */ /* 0x000fe40008000000 */
[----:B------:R-:W-:-:S07]  /*2080*/  LOP3.LUT R31, R2, 0x80000000, RZ, 0xfc, !PT ;  /* 0x80000000021f7812 */ /* 0x000fce00078efcff */
.L_x_22:
[----:B------:R-:W0:Y:S02]  /*2090*/  LDC.64 R10, c[0x4][RZ] ;  /* 0x01000000ff0a7b82 */ /* 0x000e240000000a00 */
[----:B0-----:R-:W-:-:S06]  /*20a0*/  IMAD.WIDE.U32 R10, R25, 0x4, R10 ;  /* 0x00000004190a7825 */ /* 0x001fcc00078e000a */
[----:B------:R-:W2:Y:S01]  /*20b0*/  LDG.E.CONSTANT R10, desc[UR6][R10.64] ;  /* 0x000000060a0a7981 */ /* 0x000ea2000c1e9900 */
[C---:B------:R-:W-:Y:S02]  /*20c0*/  IMAD.SHL.U32 R2, R25.reuse, 0x4, RZ ;  /* 0x0000000419027824 */ /* 0x040fe400078e00ff */
[----:B------:R-:W-:-:S03]  /*20d0*/  VIADD R25, R25, 0x1 ;  /* 0x0000000119197836 */ /* 0x000fc60000000000 */
[C---:B------:R-:W-:Y:S02]  /*20e0*/  ISETP.EQ.AND P0, PT, R2.reuse, RZ, PT ;  /* 0x000000ff0200720c */ /* 0x040fe40003f02270 */
[C---:B------:R-:W-:Y:S02]  /*20f0*/  ISETP.EQ.AND P5, PT, R2.reuse, 0x4, PT ;  /* 0x000000040200780c */ /* 0x040fe40003fa2270 */
        /* <DEDUP_REMOVED lines=10> */
[----:B------:R-:W-:Y:S01]  /*21a0*/  @P4 MOV R6, R2 ;  /* 0x0000000200064202 */ /* 0x000fe20000000f00 */
[--C-:B------:R-:W-:Y:S02]  /*21b0*/  @P3 IMAD.MOV.U32 R7, RZ, RZ, R2.reuse ;  /* 0x000000ffff073224 */ /* 0x100fe400078e0002 */
[--C-:B------:R-:W-:Y:S02]  /*21c0*/  @P2 IMAD.MOV.U32 R8, RZ, RZ, R2.reuse ;  /* 0x000000ffff082224 */ /* 0x100fe400078e0002 */
[----:B------:R-:W-:-:S06]  /*21d0*/  @P1 IMAD.MOV.U32 R9, RZ, RZ, R2 ;  /* 0x000000ffff091224 */ /* 0x000fcc00078e0002 */
[----:B------:R-:W-:Y:S05]  /*21e0*/  @P6 BRA `(.L_x_22) ;  /* 0xfffffffc00a86947 */ /* 0x000fea000383ffff */
        /* <DEDUP_REMOVED lines=13> */
[----:B------:R-:W-:Y:S02]  /*22c0*/  @P3 MOV R2, R4 ;  /* 0x0000000400023202 */ /* 0x000fe40000000f00 */
[----:B------:R-:W-:Y:S01]  /*22d0*/  @P4 IMAD.MOV.U32 R10, RZ, RZ, R4 ;  /* 0x000000ffff0a4224 */ /* 0x000fe200078e0004 */
[C---:B------:R-:W-:Y:S01]  /*22e0*/  ISETP.EQ.AND P3, PT, R23.reuse, -0x4, PT ;  /* 0xfffffffc1700780c */ /* 0x040fe20003f62270 */
[--C-:B------:R-:W-:Y:S01]  /*22f0*/  @P4 IMAD.MOV.U32 R2, RZ, RZ, R5.reuse ;  /* 0x000000ffff024224 */ /* 0x100fe200078e0005 */
[----:B------:R-:W-:Y:S01]  /*2300*/  ISETP.EQ.AND P4, PT, R23, RZ, PT ;  /* 0x000000ff1700720c */ /* 0x000fe20003f82270 */
[----:B------:R-:W-:Y:S02]  /*2310*/  @P2 IMAD.MOV.U32 R10, RZ, RZ, R5 ;  /* 0x000000ffff0a2224 */ /* 0x000fe400078e0005 */
[--C-:B------:R-:W-:Y:S01]  /*2320*/  @P2 IMAD.MOV.U32 R2, RZ, RZ, R6.reuse ;  /* 0x000000ffff022224 */ /* 0x100fe200078e0006 */
[----:B------:R-:W-:Y:S01]  /*2330*/  @P1 MOV R2, R7 ;  /* 0x0000000700021202 */ /* 0x000fe20000000f00 */
[----:B------:R-:W-:-:S02]  /*2340*/  @P1 IMAD.MOV.U32 R10, RZ, RZ, R6 ;  /* 0x000000ffff0a1224 */ /* 0x000fc400078e0006 */
[----:B------:R-:W-:Y:S02]  /*2350*/  @P0 IMAD.MOV.U32 R10, RZ, RZ, R7 ;  /* 0x000000ffff0a0224 */ /* 0x000fe400078e0007 */
[--C-:B------:R-:W-:Y:S02]  /*2360*/  @P0 IMAD.MOV.U32 R2, RZ, RZ, R8.reuse ;  /* 0x000000ffff020224 */ /* 0x100fe400078e0008 */
[----:B------:R-:W-:Y:S02]  /*2370*/  @P3 IMAD.MOV.U32 R10, RZ, RZ, R8 ;  /* 0x000000ffff0a3224 */ /* 0x000fe400078e0008 */
[--C-:B------:R-:W-:Y:S01]  /*2380*/  @P3 IMAD.MOV.U32 R2, RZ, RZ, R9.reuse ;  /* 0x000000ffff023224 */ /* 0x100fe200078e0009 */
[----:B------:R-:W-:Y:S01]  /*2390*/  @P4 MOV R2, R13 ;  /* 0x0000000d00024202 */ /* 0x000fe20000000f00 */
[----:B------:R-:W-:Y:S02]  /*23a0*/  @P4 IMAD.MOV.U32 R10, RZ, RZ, R9 ;  /* 0x000000ffff0a4224 */ /* 0x000fe400078e0009 */
[----:B------:R-:W-:Y:S01]  /*23b0*/  @P5 IMAD.MOV.U32 R10, RZ, RZ, R13 ;  /* 0x000000ffff0a5224 */ /* 0x000fe200078e000d */
[----:B------:R-:W-:Y:S06]  /*23c0*/  @!P6 BRA `(.L_x_24) ;  /* 0x00000000002ce947 */ /* 0x000fec0003800000 */
[----:B------:R-:W-:Y:S02]  /*23d0*/  @P2 IMAD.MOV.U32 R11, RZ, RZ, R4 ;  /* 0x000000ffff0b2224 */ /* 0x000fe400078e0004 */
[----:B------:R-:W-:Y:S02]  /*23e0*/  @P1 IMAD.MOV.U32 R11, RZ, RZ, R5 ;  /* 0x000000ffff0b1224 */ /* 0x000fe400078e0005 */
[----:B------:R-:W-:Y:S01]  /*23f0*/  @P0 IMAD.MOV.U32 R11, RZ, RZ, R6 ;  /* 0x000000ffff0b0224 */ /* 0x000fe200078e0006 */
[----:B------:R-:W-:Y:S01]  /*2400*/  ISETP.EQ.AND P0, PT, R23, 0x8, PT ;  /* 0x000000081700780c */ /* 0x000fe20003f02270 */
[----:B------:R-:W-:Y:S01]  /*2410*/  @P3 IMAD.MOV.U32 R11, RZ, RZ, R7 ;  /* 0x000000ffff0b3224 */ /* 0x000fe200078e0007 */
[----:B------:R-:W-:Y:S01]  /*2420*/  @P4 MOV R11, R8 ;  /* 0x00000008000b4202 */ /* 0x000fe20000000f00 */
[----:B------:R-:W-:Y:S01]  /*2430*/  @P5 IMAD.MOV.U32 R11, RZ, RZ, R9 ;  /* 0x000000ffff0b5224 */ /* 0x000fe200078e0009 */
[----:B------:R-:W-:-:S04]  /*2440*/  LOP3.LUT R23, R22, 0x1f, RZ, 0xc0, !PT ;  /* 0x0000001f16177812 */ /* 0x000fc800078ec0ff */
[----:B------:R-:W-:-:S05]  /*2450*/  SHF.L.W.U32.HI R2, R10, R23, R2 ;  /* 0x000000170a027219 */ /* 0x000fca0000010e02 */
[----:B------:R-:W-:-:S05]  /*2460*/  @P0 IMAD.MOV.U32 R11, RZ, RZ, R13 ;  /* 0x000000ffff0b0224 */ /* 0x000fca00078e000d */
[----:B------:R-:W-:-:S07]  /*2470*/  SHF.L.W.U32.HI R10, R11, R23, R10 ;  /* 0x000000170b0a7219 */ /* 0x000fce0000010e0a */
.L_x_24:
[----:B------:R-:W-:Y:S05]  /*2480*/  BSYNC.RECONVERGENT B1 ;  /* 0x0000000000017941 */ /* 0x000fea0003800200 */
.L_x_23:
        /* <DEDUP_REMOVED lines=18> */
.L_x_21:
[----:B------:R-:W-:Y:S05]  /*25b0*/  BSYNC.RECONVERGENT B0 ;  /* 0x0000000000007941 */ /* 0x000fea0003800200 */
.L_x_20:
[----:B------:R-:W-:Y:S01]  /*25c0*/  FMUL R3, R10, R10 ;  /* 0x0000000a0a037220 */ /* 0x000fe20000400000 */
[C---:B------:R-:W-:Y:S01]  /*25d0*/  LOP3.LUT R2, R11.reuse, 0x1, RZ, 0xc0, !PT ;  /* 0x000000010b027812 */ /* 0x040fe200078ec0ff */
[----:B------:R-:W0:Y:S01]  /*25e0*/  LDCU UR4, c[0x0][0x3a4] ;  /* 0x00007480ff0477ac */ /* 0x000e220008000800 */
[----:B------:R-:W-:Y:S01]  /*25f0*/  IADD3 R11, PT, PT, R11, 0x1, RZ ;  /* 0x000000010b0b7810 */ /* 0x000fe20007ffe0ff */
[----:B------:R-:W-:Y:S01]  /*2600*/  FFMA R12, R3, R12, -0.0013887860113754868507 ;  /* 0xbab607ed030c7423 */ /* 0x000fe2000000000c */
[----:B------:R-:W-:Y:S01]  /*2610*/  ISETP.NE.U32.AND P0, PT, R2, 0x1, PT ;  /* 0x000000010200780c */ /* 0x000fe20003f05070 */
[----:B------:R-:W-:Y:S01]  /*2620*/  BSSY.RECONVERGENT B0, `(.L_x_25) ;  /* 0x0000034000007945 */ /* 0x000fe20003800200 */
[----:B------:R-:W-:Y:S02]  /*2630*/  LOP3.LUT P1, RZ, R11, 0x2, RZ, 0xc0, !PT ;  /* 0x000000020bff7812 */ /* 0x000fe4000782c0ff */
[----:B------:R-:W-:Y:S02]  /*2640*/  FSEL R26, R26, 0.0083327032625675201416, P0 ;  /* 0x3c0885e41a1a7808 */ /* 0x000fe40000000000 */
[----:B------:R-:W-:-:S02]  /*2650*/  FSEL R12, R12, -0.00019574658654164522886, P0 ;  /* 0xb94d41530c0c7808 */ /* 0x000fc40000000000 */
[----:B------:R-:W-:Y:S02]  /*2660*/  FSEL R10, R10, 1, !P0 ;  /* 0x3f8000000a0a7808 */ /* 0x000fe40004000000 */
[----:B------:R-:W-:Y:S01]  /*2670*/  FSEL R27, -R27, -0.16666662693023681641, P0 ;  /* 0xbe2aaaa81b1b7808 */ /* 0x000fe20000000100 */
[C---:B------:R-:W-:Y:S02]  /*2680*/  FFMA R12, R3.reuse, R12, R26 ;  /* 0x0000000c030c7223 */ /* 0x040fe4000000001a */
[C---:B------:R-:W-:Y:S02]  /*2690*/  FFMA R11, R3.reuse, R10, RZ ;  /* 0x0000000a030b7223 */ /* 0x040fe400000000ff */
[----:B------:R-:W-:Y:S01]  /*26a0*/  FFMA R12, R3, R12, R27 ;  /* 0x0000000c030c7223 */ /* 0x000fe2000000001b */
[----:B------:R-:W-:-:S03]  /*26b0*/  IMAD.MOV.U32 R3, RZ, RZ, 0x3f000000 ;  /* 0x3f000000ff037424 */ /* 0x000fc600078e00ff */
[----:B------:R-:W-:Y:S01]  /*26c0*/  FFMA R10, R11, R12, R10 ;  /* 0x0000000c0b0a7223 */ /* 0x000fe2000000000a */
[----:B------:R-:W-:-:S03]  /*26d0*/  IMAD.MOV.U32 R11, RZ, RZ, 0x3d10ecef ;  /* 0x3d10ecefff0b7424 */ /* 0x000fc600078e00ff */
[----:B------:R-:W-:-:S04]  /*26e0*/  @P1 FADD R10, RZ, -R10 ;  /* 0x8000000aff0a1221 */ /* 0x000fc80000000000 */
[----:B------:R-:W-:-:S05]  /*26f0*/  FFMA R28, R29, R10, R28 ;  /* 0x0000000a1d1c7223 */ /* 0x000fca000000001c */
[C---:B------:R-:W-:Y:S02]  /*2700*/  FSETP.GT.AND P0, PT, R28.reuse, 1, PT ;  /* 0x3f8000001c00780b */ /* 0x040fe40003f04000 */
[----:B------:R-:W-:-:S04]  /*2710*/  FMNMX.NAN R28, R28, -1, !PT ;  /* 0xbf8000001c1c7809 */ /* 0x000fc80007820000 */
[----:B------:R-:W-:-:S04]  /*2720*/  FSEL R28, R28, 1, !P0 ;  /* 0x3f8000001c1c7808 */ /* 0x000fc80004000000 */
[C---:B------:R-:W-:Y:S01]  /*2730*/  FSETP.NEU.AND P1, PT, |R28|.reuse, 1, PT ;  /* 0x3f8000001c00780b */ /* 0x040fe20003f2d200 */
[C---:B------:R-:W-:Y:S01]  /*2740*/  FFMA R2, |R28|.reuse, -R3, 0.5 ;  /* 0x3f0000001c027423 */ /* 0x040fe20000000a03 */
[----:B------:R-:W-:-:S03]  /*2750*/  FSETP.GT.AND P0, PT, |R28|, 0.56000000238418579102, PT ;  /* 0x3f0f5c291c00780b */ /* 0x000fc60003f04200 */
[----:B------:R-:W1:Y:S02]  /*2760*/  MUFU.RSQ R3, R2 ;  /* 0x0000000200037308 */ /* 0x000e640000001400 */
[----:B-1----:R-:W-:Y:S01]  /*2770*/  FMUL R10, R2, R3 ;  /* 0x00000003020a7220 */ /* 0x002fe20000400000 */
[----:B------:R-:W-:-:S04]  /*2780*/  FMUL R3, R3, -0.5 ;  /* 0xbf00000003037820 */ /* 0x000fc80000400000 */
[----:B------:R-:W-:-:S04]  /*2790*/  FFMA R3, R10, R3, 0.5 ;  /* 0x3f0000000a037423 */ /* 0x000fc80000000003 */
[----:B------:R-:W-:Y:S01]  /*27a0*/  FFMA R3, R10, R3, R10 ;  /* 0x000000030a037223 */ /* 0x000fe2000000000a */
[----:B------:R-:W-:-:S04]  /*27b0*/  IMAD.MOV.U32 R10, RZ, RZ, 0x3fd774eb ;  /* 0x3fd774ebff0a7424 */ /* 0x000fc800078e00ff */
[----:B------:R-:W-:Y:S02]  /*27c0*/  FSEL R3, R3, RZ, P1 ;  /* 0x000000ff03037208 */ /* 0x000fe40000800000 */
[----:B------:R-:W-:Y:S02]  /*27d0*/  FSETP.GT.AND P1, PT, R28, 0.56000000238418579102, PT ;  /* 0x3f0f5c291c00780b */ /* 0x000fe40003f24000 */
[----:B------:R-:W-:-:S04]  /*27e0*/  FSEL R3, R3, |R28|, P0 ;  /* 0x4000001c03037208 */ /* 0x000fc80000000000 */
[----:B------:R-:W-:-:S05]  /*27f0*/  LOP3.LUT R3, R3, 0x80000000, R28, 0xb8, !PT ;  /* 0x8000000003037812 */ /* 0x000fca00078eb81c */
[----:B------:R-:W-:-:S04]  /*2800*/  FMUL R2, R3, R3 ;  /* 0x0000000303027220 */ /* 0x000fc80000400000 */
[----:B------:R-:W-:-:S04]  /*2810*/  FFMA R11, R2, R11, 0.016980519518256187439 ;  /* 0x3c8b1abb020b7423 */ /* 0x000fc8000000000b */
[----:B------:R-:W-:-:S04]  /*2820*/  FFMA R11, R2, R11, 0.030762933194637298584 ;  /* 0x3cfc028c020b7423 */ /* 0x000fc8000000000b */
[----:B------:R-:W-:-:S04]  /*2830*/  FFMA R11, R2, R11, 0.044709417968988418579 ;  /* 0x3d372139020b7423 */ /* 0x000fc8000000000b */
[----:B------:R-:W-:-:S04]  /*2840*/  FFMA R11, R2, R11, 0.074989043176174163818 ;  /* 0x3d9993db020b7423 */ /* 0x000fc8000000000b */
[----:B------:R-:W-:-:S04]  /*2850*/  FFMA R11, R2, R11, 0.16666707396507263184 ;  /* 0x3e2aaac6020b7423 */ /* 0x000fc8000000000b */
[----:B------:R-:W-:-:S04]  /*2860*/  FMUL R2, R2, R11 ;  /* 0x0000000b02027220 */ /* 0x000fc80000400000 */
[----:B------:R-:W-:-:S05]  /*2870*/  FFMA R2, R3, R2, R3 ;  /* 0x0000000203027223 */ /* 0x000fca0000000003 */
[----:B------:R-:W-:-:S05]  /*2880*/  FSEL R3, R2, -R2, P0 ;  /* 0x8000000202037208 */ /* 0x000fca0000000000 */
[----:B------:R-:W-:-:S04]  /*2890*/  @!P1 FFMA R2, R10, 0.93318945169448852539, R3 ;  /* 0x3f6ee5810a029823 */ /* 0x000fc80000000003 */
[----:B------:R-:W-:-:S04]  /*28a0*/  @P0 FADD R2, R2, R2 ;  /* 0x0000000202020221 */ /* 0x000fc80000000000 */
[----:B------:R-:W-:-:S05]  /*28b0*/  FMUL R2, R2, 6371 ;  /* 0x45c7180002027820 */ /* 0x000fca0000400000 */
[----:B0-----:R-:W-:-:S13]  /*28c0*/  FSETP.GTU.AND P0, PT, R2, UR4, PT ;  /* 0x0000000402007c0b */ /* 0x001fda000bf0c000 */
[----:B------:R-:W-:Y:S05]  /*28d0*/  @P0 BRA `(.L_x_26) ;  /* 0x0000000000200947 */ /* 0x000fea0003800000 */
[----:B------:R-:W0:Y:S08]  /*28e0*/  LDC.64 R2, c[0x0][0x390] ;  /* 0x0000e400ff027b82 */ /* 0x000e300000000a00 */
[----:B------:R-:W1:Y:S01]  /*28f0*/  LDC.64 R10, c[0x0][0x398] ;  /* 0x0000e600ff0a7b82 */ /* 0x000e620000000a00 */
[----:B0-----:R-:W-:-:S06]  /*2900*/  IMAD.WIDE R2, R0, 0x4, R2 ;  /* 0x0000000400027825 */ /* 0x001fcc00078e0202 */
[----:B------:R-:W2:Y:S01]  /*2910*/  LDG.E R3, desc[UR6][R2.64] ;  /* 0x0000000602037981 */ /* 0x000ea2000c1e1900 */
[----:B-1----:R-:W-:-:S03]  /*2920*/  IMAD.WIDE R10, R0, 0x4, R10 ;  /* 0x00000004000a7825 */ /* 0x002fc600078e020a */
[----:B--2---:R0:W-:Y:S04]  /*2930*/  REDG.E.ADD.STRONG.GPU desc[UR6][R18.64], R3 ;  /* 0x000000031200798e */ /* 0x0041e8000c12e106 */
[----:B------:R-:W2:Y:S04]  /*2940*/  LDG.E R13, desc[UR6][R20.64] ;  /* 0x00000006140d7981 */ /* 0x000ea8000c1e1900 */
[----:B--2---:R0:W-:Y:S02]  /*2950*/  REDG.E.ADD.STRONG.GPU desc[UR6][R10.64], R13 ;  /* 0x0000000d0a00798e */ /* 0x0041e4000c12e106 */
.L_x_26:
[----:B------:R-:W-:Y:S05]  /*2960*/  BSYNC.RECONVERGENT B0 ;  /* 0x0000000000007941 */ /* 0x000fea0003800200 */
.L_x_25:
[----:B------:R-:W1:Y:S01]  /*2970*/  LDCU UR4, c[0x0][0x3a0] ;  /* 0x00007400ff0477ac */ /* 0x000e620008000800 */
[----:B------:R-:W-:-:S05]  /*2980*/  VIADD R0, R0, 0x1 ;  /* 0x0000000100007836 */ /* 0x000fca0000000000 */
[----:B-1----:R-:W-:-:S13]  /*2990*/  ISETP.GE.AND P0, PT, R0, UR4, PT ;  /* 0x0000000400007c0c */ /* 0x002fda000bf06270 */
[----:B------:R-:W-:Y:S05]  /*29a0*/  @!P0 BRA `(.L_x_27) ;  /* 0xffffffd400dc8947 */ /* 0x000fea000383ffff */
[----:B------:R-:W-:Y:S05]  /*29b0*/  EXIT ;  /* 0x000000000000794d */ /* 0x000fea0003800000 */
.L_x_28:
[----:B------:R-:W-:-:S00]  /*29c0*/  BRA `(.L_x_28) ;  /* 0xfffffffc00fc7947 */ /* 0x000fc0000383ffff */
[----:B------:R-:W-:-:S00]  /*29d0*/  NOP ;  /* 0x0000000000007918 */ /* 0x000fc00000000000 */
        /* <DEDUP_REMOVED lines=10> */
.L_x_29:


//--------------------- .nv.global.init           --------------------------
	.section	.nv.global.init,"aw",@progbits
	.align	4
.nv.global.init:
	.type		__cudart_i2opi_f,@object
	.size		__cudart_i2opi_f,(.L_0 - __cudart_i2opi_f)
__cudart_i2opi_f:
        /*0000*/ 	.byte	0x41, 0x90, 0x43, 0x3c, 0x99, 0x95, 0x62, 0xdb, 0xc0, 0xdd, 0x34, 0xf5, 0xd1, 0x57, 0x27, 0xfc
        /*0010*/ 	.byte	0x29, 0x15, 0x44, 0x4e, 0x6e, 0x83, 0xf9, 0xa2
.L_0:


//--------------------- .nv.shared.reserved.0     --------------------------
	.section	.nv.shared.reserved.0,"aw",@nobits
	.weak		__nv_reservedSMEM_offset_0_alias
	.size		__nv_reservedSMEM_offset_0_alias, 0, 64
	.other		__nv_reservedSMEM_offset_0_alias,@"STO_CUDA_RESERVED_SHARED STV_DEFAULT"
__nv_reservedSMEM_offset_0_alias:
	.zero		0
	.zero		64


//--------------------- .nv.constant0._Z7computePfS_PiS0_if --------------------------
	.section	.nv.constant0._Z7computePfS_PiS0_if,"a",@progbits
	.sectionflags	@""
	.align	4
.nv.constant0._Z7computePfS_PiS0_if:
	.zero		936


//--------------------- SYMBOLS --------------------------

	.type		.nv.reservedSmem.offset0,@object
	.size		.nv.reservedSmem.offset0,0x4
